//
// Generated by NVIDIA NVVM Compiler
//
// Compiler Build ID: CL-36424714
// Cuda compilation tools, release 13.0, V13.0.88
// Based on NVVM 20.0.0
//

.version 9.0
.target sm_100
.address_size 64

	// .globl	upsample_bilinear_2x_kernel
.global .align 4 .b8 __cudart_i2opi_f[24] = {65, 144, 67, 60, 153, 149, 98, 219, 192, 221, 52, 245, 209, 87, 39, 252, 41, 21, 68, 78, 110, 131, 249, 162};

.visible .entry upsample_bilinear_2x_kernel(
	.param .u64 .ptr .align 1 upsample_bilinear_2x_kernel_param_0,
	.param .u64 .ptr .align 1 upsample_bilinear_2x_kernel_param_1,
	.param .u32 upsample_bilinear_2x_kernel_param_2,
	.param .u32 upsample_bilinear_2x_kernel_param_3,
	.param .u32 upsample_bilinear_2x_kernel_param_4,
	.param .u32 upsample_bilinear_2x_kernel_param_5
)
{
	.reg .pred 	%p<2>;
	.reg .b32 	%r<44>;
	.reg .b32 	%f<34>;
	.reg .b64 	%rd<15>;

	ld.param.u64 	%rd1, [upsample_bilinear_2x_kernel_param_0];
	ld.param.u64 	%rd2, [upsample_bilinear_2x_kernel_param_1];
	ld.param.u32 	%r7, [upsample_bilinear_2x_kernel_param_2];
	ld.param.u32 	%r4, [upsample_bilinear_2x_kernel_param_3];
	ld.param.u32 	%r5, [upsample_bilinear_2x_kernel_param_4];
	ld.param.u32 	%r6, [upsample_bilinear_2x_kernel_param_5];
	mov.u32 	%r8, %ctaid.x;
	mov.u32 	%r9, %ntid.x;
	mov.u32 	%r10, %tid.x;
	mad.lo.s32 	%r1, %r8, %r9, %r10;
	shl.b32 	%r2, %r4, 1;
	shl.b32 	%r3, %r5, 1;
	mul.lo.s32 	%r11, %r2, %r7;
	mul.lo.s32 	%r12, %r11, %r3;
	mul.lo.s32 	%r13, %r12, %r6;
	setp.ge.s32 	%p1, %r1, %r13;
	@%p1 bra 	$L__BB0_2;
	cvta.to.global.u64 	%rd3, %rd1;
	cvta.to.global.u64 	%rd4, %rd2;
	div.s32 	%r14, %r1, %r6;
	mul.lo.s32 	%r15, %r14, %r6;
	sub.s32 	%r16, %r1, %r15;
	div.s32 	%r17, %r14, %r3;
	mul.lo.s32 	%r18, %r17, %r3;
	sub.s32 	%r19, %r14, %r18;
	div.s32 	%r20, %r17, %r2;
	mul.lo.s32 	%r21, %r20, %r2;
	sub.s32 	%r22, %r17, %r21;
	cvt.rn.f32.s32 	%f1, %r19;
	add.f32 	%f2, %f1, 0f3F000000;
	fma.rn.f32 	%f3, %f2, 0f3F000000, 0fBF000000;
	cvt.rn.f32.s32 	%f4, %r22;
	add.f32 	%f5, %f4, 0f3F000000;
	fma.rn.f32 	%f6, %f5, 0f3F000000, 0fBF000000;
	add.s32 	%r23, %r5, -1;
	cvt.rn.f32.s32 	%f7, %r23;
	min.f32 	%f8, %f7, %f3;
	max.f32 	%f9, %f8, 0f00000000;
	add.s32 	%r24, %r4, -1;
	cvt.rn.f32.s32 	%f10, %r24;
	min.f32 	%f11, %f10, %f6;
	max.f32 	%f12, %f11, 0f00000000;
	cvt.rmi.f32.f32 	%f13, %f9;
	cvt.rzi.s32.f32 	%r25, %f13;
	cvt.rmi.f32.f32 	%f14, %f12;
	cvt.rzi.s32.f32 	%r26, %f14;
	add.s32 	%r27, %r25, 1;
	min.s32 	%r28, %r27, %r23;
	add.s32 	%r29, %r26, 1;
	min.s32 	%r30, %r29, %r24;
	cvt.rn.f32.s32 	%f15, %r25;
	sub.f32 	%f16, %f9, %f15;
	cvt.rn.f32.s32 	%f17, %r26;
	sub.f32 	%f18, %f12, %f17;
	mul.lo.s32 	%r31, %r20, %r4;
	add.s32 	%r32, %r26, %r31;
	mul.lo.s32 	%r33, %r32, %r5;
	add.s32 	%r34, %r33, %r25;
	mad.lo.s32 	%r35, %r34, %r6, %r16;
	mul.wide.s32 	%rd5, %r35, 4;
	add.s64 	%rd6, %rd3, %rd5;
	ld.global.nc.f32 	%f19, [%rd6];
	add.s32 	%r36, %r33, %r28;
	mad.lo.s32 	%r37, %r36, %r6, %r16;
	mul.wide.s32 	%rd7, %r37, 4;
	add.s64 	%rd8, %rd3, %rd7;
	ld.global.nc.f32 	%f20, [%rd8];
	add.s32 	%r38, %r30, %r31;
	mul.lo.s32 	%r39, %r38, %r5;
	add.s32 	%r40, %r39, %r25;
	mad.lo.s32 	%r41, %r40, %r6, %r16;
	mul.wide.s32 	%rd9, %r41, 4;
	add.s64 	%rd10, %rd3, %rd9;
	ld.global.nc.f32 	%f21, [%rd10];
	add.s32 	%r42, %r39, %r28;
	mad.lo.s32 	%r43, %r42, %r6, %r16;
	mul.wide.s32 	%rd11, %r43, 4;
	add.s64 	%rd12, %rd3, %rd11;
	ld.global.nc.f32 	%f22, [%rd12];
	mov.f32 	%f23, 0f3F800000;
	sub.f32 	%f24, %f23, %f16;
	mul.f32 	%f25, %f19, %f24;
	sub.f32 	%f26, %f23, %f18;
	mul.f32 	%f27, %f20, %f16;
	mul.f32 	%f28, %f27, %f26;
	fma.rn.f32 	%f29, %f25, %f26, %f28;
	mul.f32 	%f30, %f21, %f24;
	fma.rn.f32 	%f31, %f30, %f18, %f29;
	mul.f32 	%f32, %f22, %f16;
	fma.rn.f32 	%f33, %f32, %f18, %f31;
	mul.wide.s32 	%rd13, %r1, 4;
	add.s64 	%rd14, %rd4, %rd13;
	st.global.f32 	[%rd14], %f33;
$L__BB0_2:
	ret;

}
	// .globl	downsample_lanczos3_h_kernel
.visible .entry downsample_lanczos3_h_kernel(
	.param .u64 .ptr .align 1 downsample_lanczos3_h_kernel_param_0,
	.param .u64 .ptr .align 1 downsample_lanczos3_h_kernel_param_1,
	.param .u32 downsample_lanczos3_h_kernel_param_2,
	.param .u32 downsample_lanczos3_h_kernel_param_3,
	.param .u32 downsample_lanczos3_h_kernel_param_4,
	.param .u32 downsample_lanczos3_h_kernel_param_5,
	.param .u32 downsample_lanczos3_h_kernel_param_6,
	.param .f32 downsample_lanczos3_h_kernel_param_7
)
{
	.local .align 4 .b8 	__local_depot1[28];
	.reg .b64 	%SP;
	.reg .b64 	%SPL;
	.reg .pred 	%p<23>;
	.reg .b32 	%r<107>;
	.reg .b32 	%f<91>;
	.reg .b64 	%rd<46>;
	.reg .b64 	%fd<5>;

	mov.u64 	%SPL, __local_depot1;
	ld.param.u64 	%rd14, [downsample_lanczos3_h_kernel_param_0];
	ld.param.u64 	%rd15, [downsample_lanczos3_h_kernel_param_1];
	ld.param.u32 	%r40, [downsample_lanczos3_h_kernel_param_2];
	ld.param.u32 	%r41, [downsample_lanczos3_h_kernel_param_3];
	ld.param.u32 	%r37, [downsample_lanczos3_h_kernel_param_4];
	ld.param.u32 	%r38, [downsample_lanczos3_h_kernel_param_5];
	ld.param.u32 	%r39, [downsample_lanczos3_h_kernel_param_6];
	ld.param.f32 	%f25, [downsample_lanczos3_h_kernel_param_7];
	add.u64 	%rd1, %SPL, 0;
	add.u64 	%rd2, %SPL, 0;
	mov.u32 	%r42, %ctaid.x;
	mov.u32 	%r43, %ntid.x;
	mov.u32 	%r44, %tid.x;
	mad.lo.s32 	%r1, %r42, %r43, %r44;
	mul.lo.s32 	%r45, %r41, %r40;
	mul.lo.s32 	%r46, %r45, %r38;
	mul.lo.s32 	%r47, %r46, %r39;
	setp.ge.s32 	%p1, %r1, %r47;
	@%p1 bra 	$L__BB1_24;
	div.s32 	%r48, %r1, %r39;
	div.s32 	%r2, %r48, %r38;
	mul.lo.s32 	%r49, %r2, %r38;
	sub.s32 	%r50, %r48, %r49;
	cvt.rn.f32.s32 	%f27, %r50;
	add.f32 	%f28, %f27, 0f3F000000;
	div.rn.f32 	%f29, %f28, %f25;
	add.f32 	%f1, %f29, 0fBF000000;
	mov.f32 	%f30, 0f40400000;
	div.rn.f32 	%f31, %f30, %f25;
	sub.f32 	%f32, %f1, %f31;
	cvt.rpi.f32.f32 	%f33, %f32;
	cvt.rzi.s32.f32 	%r51, %f33;
	max.s32 	%r98, %r51, 0;
	add.s32 	%r52, %r37, -1;
	add.f32 	%f34, %f31, %f1;
	cvt.rmi.f32.f32 	%f35, %f34;
	cvt.rzi.s32.f32 	%r53, %f35;
	min.s32 	%r4, %r52, %r53;
	setp.gt.s32 	%p2, %r98, %r4;
	mov.f32 	%f89, 0f00000000;
	mov.f32 	%f90, %f89;
	@%p2 bra 	$L__BB1_23;
	mul.lo.s32 	%r5, %r2, %r37;
	cvta.to.global.u64 	%rd3, %rd14;
	rem.s32 	%r6, %r1, %r39;
	mov.f32 	%f90, 0f00000000;
	mov.u64 	%rd28, __cudart_i2opi_f;
	mov.f32 	%f89, %f90;
$L__BB1_3:
	mov.u32 	%r7, %r98;
	cvt.rn.f32.u32 	%f38, %r7;
	sub.f32 	%f4, %f38, %f1;
	abs.f32 	%f5, %f4;
	setp.lt.f32 	%p3, %f5, 0f358637BD;
	mov.f32 	%f88, 0f3F800000;
	@%p3 bra 	$L__BB1_22;
	setp.ge.f32 	%p4, %f5, 0f40400000;
	mov.f32 	%f88, 0f00000000;
	@%p4 bra 	$L__BB1_22;
	mul.f32 	%f6, %f4, 0f40490FDB;
	mul.f32 	%f40, %f6, 0f3F22F983;
	cvt.rni.s32.f32 	%r102, %f40;
	cvt.rn.f32.s32 	%f41, %r102;
	fma.rn.f32 	%f42, %f41, 0fBFC90FDA, %f6;
	fma.rn.f32 	%f43, %f41, 0fB3A22168, %f42;
	fma.rn.f32 	%f86, %f41, 0fA7C234C5, %f43;
	abs.f32 	%f8, %f6;
	setp.ltu.f32 	%p5, %f8, 0f47CE4780;
	@%p5 bra 	$L__BB1_13;
	setp.neu.f32 	%p6, %f8, 0f7F800000;
	@%p6 bra 	$L__BB1_8;
	mov.f32 	%f46, 0f00000000;
	mul.rn.f32 	%f86, %f6, %f46;
	mov.b32 	%r102, 0;
	bra.uni 	$L__BB1_13;
$L__BB1_8:
	mov.b32 	%r9, %f6;
	shl.b32 	%r55, %r9, 8;
	or.b32  	%r10, %r55, -2147483648;
	mov.b64 	%rd44, 0;
	mov.b32 	%r99, 0;
	mov.u64 	%rd42, %rd28;
	mov.u64 	%rd43, %rd2;
$L__BB1_9:
	.pragma "nounroll";
	ld.global.nc.u32 	%r56, [%rd42];
	mad.wide.u32 	%rd20, %r56, %r10, %rd44;
	shr.u64 	%rd44, %rd20, 32;
	st.local.u32 	[%rd43], %rd20;
	add.s32 	%r99, %r99, 1;
	add.s64 	%rd43, %rd43, 4;
	add.s64 	%rd42, %rd42, 4;
	setp.ne.s32 	%p7, %r99, 6;
	@%p7 bra 	$L__BB1_9;
	shr.u32 	%r57, %r9, 23;
	st.local.u32 	[%rd2+24], %rd44;
	and.b32  	%r13, %r57, 31;
	and.b32  	%r58, %r57, 224;
	add.s32 	%r59, %r58, -128;
	shr.u32 	%r60, %r59, 5;
	mul.wide.u32 	%rd21, %r60, 4;
	sub.s64 	%rd10, %rd2, %rd21;
	ld.local.u32 	%r100, [%rd10+24];
	ld.local.u32 	%r101, [%rd10+20];
	setp.eq.s32 	%p8, %r13, 0;
	@%p8 bra 	$L__BB1_12;
	shf.l.wrap.b32 	%r100, %r101, %r100, %r13;
	ld.local.u32 	%r61, [%rd10+16];
	shf.l.wrap.b32 	%r101, %r61, %r101, %r13;
$L__BB1_12:
	shr.u32 	%r62, %r100, 30;
	shf.l.wrap.b32 	%r63, %r101, %r100, 2;
	shl.b32 	%r64, %r101, 2;
	shr.u32 	%r65, %r63, 31;
	add.s32 	%r66, %r65, %r62;
	neg.s32 	%r67, %r66;
	setp.lt.s32 	%p9, %r9, 0;
	selp.b32 	%r102, %r67, %r66, %p9;
	xor.b32  	%r68, %r63, %r9;
	shr.s32 	%r69, %r63, 31;
	xor.b32  	%r70, %r69, %r63;
	xor.b32  	%r71, %r69, %r64;
	cvt.u64.u32 	%rd22, %r70;
	shl.b64 	%rd23, %rd22, 32;
	cvt.u64.u32 	%rd24, %r71;
	or.b64  	%rd25, %rd23, %rd24;
	cvt.rn.f64.s64 	%fd1, %rd25;
	mul.f64 	%fd2, %fd1, 0d3BF921FB54442D19;
	cvt.rn.f32.f64 	%f44, %fd2;
	neg.f32 	%f45, %f44;
	setp.lt.s32 	%p10, %r68, 0;
	selp.f32 	%f86, %f45, %f44, %p10;
$L__BB1_13:
	mul.rn.f32 	%f47, %f86, %f86;
	and.b32  	%r73, %r102, 1;
	setp.eq.b32 	%p11, %r73, 1;
	selp.f32 	%f48, 0f3F800000, %f86, %p11;
	fma.rn.f32 	%f49, %f47, %f48, 0f00000000;
	fma.rn.f32 	%f50, %f47, 0f37CBAC00, 0fBAB607ED;
	selp.f32 	%f51, %f50, 0fB94D4153, %p11;
	selp.f32 	%f52, 0f3D2AAABB, 0f3C0885E4, %p11;
	fma.rn.f32 	%f53, %f51, %f47, %f52;
	selp.f32 	%f54, 0fBEFFFFFF, 0fBE2AAAA8, %p11;
	fma.rn.f32 	%f55, %f53, %f47, %f54;
	fma.rn.f32 	%f56, %f55, %f49, %f48;
	and.b32  	%r74, %r102, 2;
	setp.eq.s32 	%p12, %r74, 0;
	mov.f32 	%f57, 0f00000000;
	sub.f32 	%f58, %f57, %f56;
	selp.f32 	%f59, %f56, %f58, %p12;
	div.rn.f32 	%f12, %f59, %f6;
	div.rn.f32 	%f13, %f6, 0f40400000;
	mul.f32 	%f60, %f13, 0f3F22F983;
	cvt.rni.s32.f32 	%r106, %f60;
	cvt.rn.f32.s32 	%f61, %r106;
	fma.rn.f32 	%f62, %f61, 0fBFC90FDA, %f13;
	fma.rn.f32 	%f63, %f61, 0fB3A22168, %f62;
	fma.rn.f32 	%f87, %f61, 0fA7C234C5, %f63;
	abs.f32 	%f15, %f13;
	setp.ltu.f32 	%p13, %f15, 0f47CE4780;
	@%p13 bra 	$L__BB1_21;
	setp.neu.f32 	%p14, %f15, 0f7F800000;
	@%p14 bra 	$L__BB1_16;
	mov.f32 	%f66, 0f00000000;
	mul.rn.f32 	%f87, %f13, %f66;
	mov.b32 	%r106, 0;
	bra.uni 	$L__BB1_21;
$L__BB1_16:
	mov.b32 	%r23, %f13;
	shl.b32 	%r76, %r23, 8;
	or.b32  	%r24, %r76, -2147483648;
	mov.b64 	%rd45, 0;
	mov.b32 	%r103, 0;
$L__BB1_17:
	.pragma "nounroll";
	mul.wide.u32 	%rd27, %r103, 4;
	add.s64 	%rd29, %rd28, %rd27;
	ld.global.nc.u32 	%r77, [%rd29];
	mad.wide.u32 	%rd30, %r77, %r24, %rd45;
	shr.u64 	%rd45, %rd30, 32;
	add.s64 	%rd31, %rd1, %rd27;
	st.local.u32 	[%rd31], %rd30;
	add.s32 	%r103, %r103, 1;
	setp.ne.s32 	%p15, %r103, 6;
	@%p15 bra 	$L__BB1_17;
	shr.u32 	%r78, %r23, 23;
	st.local.u32 	[%rd1+24], %rd45;
	and.b32  	%r27, %r78, 31;
	and.b32  	%r79, %r78, 224;
	add.s32 	%r80, %r79, -128;
	shr.u32 	%r81, %r80, 5;
	mul.wide.u32 	%rd32, %r81, 4;
	sub.s64 	%rd13, %rd1, %rd32;
	ld.local.u32 	%r104, [%rd13+24];
	ld.local.u32 	%r105, [%rd13+20];
	setp.eq.s32 	%p16, %r27, 0;
	@%p16 bra 	$L__BB1_20;
	shf.l.wrap.b32 	%r104, %r105, %r104, %r27;
	ld.local.u32 	%r82, [%rd13+16];
	shf.l.wrap.b32 	%r105, %r82, %r105, %r27;
$L__BB1_20:
	shr.u32 	%r83, %r104, 30;
	shf.l.wrap.b32 	%r84, %r105, %r104, 2;
	shl.b32 	%r85, %r105, 2;
	shr.u32 	%r86, %r84, 31;
	add.s32 	%r87, %r86, %r83;
	neg.s32 	%r88, %r87;
	setp.lt.s32 	%p17, %r23, 0;
	selp.b32 	%r106, %r88, %r87, %p17;
	xor.b32  	%r89, %r84, %r23;
	shr.s32 	%r90, %r84, 31;
	xor.b32  	%r91, %r90, %r84;
	xor.b32  	%r92, %r90, %r85;
	cvt.u64.u32 	%rd33, %r91;
	shl.b64 	%rd34, %rd33, 32;
	cvt.u64.u32 	%rd35, %r92;
	or.b64  	%rd36, %rd34, %rd35;
	cvt.rn.f64.s64 	%fd3, %rd36;
	mul.f64 	%fd4, %fd3, 0d3BF921FB54442D19;
	cvt.rn.f32.f64 	%f64, %fd4;
	neg.f32 	%f65, %f64;
	setp.lt.s32 	%p18, %r89, 0;
	selp.f32 	%f87, %f65, %f64, %p18;
$L__BB1_21:
	mul.rn.f32 	%f67, %f87, %f87;
	and.b32  	%r94, %r106, 1;
	setp.eq.b32 	%p19, %r94, 1;
	selp.f32 	%f68, 0f3F800000, %f87, %p19;
	fma.rn.f32 	%f69, %f67, %f68, 0f00000000;
	fma.rn.f32 	%f70, %f67, 0f37CBAC00, 0fBAB607ED;
	selp.f32 	%f71, %f70, 0fB94D4153, %p19;
	selp.f32 	%f72, 0f3D2AAABB, 0f3C0885E4, %p19;
	fma.rn.f32 	%f73, %f71, %f67, %f72;
	selp.f32 	%f74, 0fBEFFFFFF, 0fBE2AAAA8, %p19;
	fma.rn.f32 	%f75, %f73, %f67, %f74;
	fma.rn.f32 	%f76, %f75, %f69, %f68;
	and.b32  	%r95, %r106, 2;
	setp.eq.s32 	%p20, %r95, 0;
	mov.f32 	%f77, 0f00000000;
	sub.f32 	%f78, %f77, %f76;
	selp.f32 	%f79, %f76, %f78, %p20;
	div.rn.f32 	%f80, %f79, %f13;
	mul.f32 	%f88, %f12, %f80;
$L__BB1_22:
	add.s32 	%r96, %r7, %r5;
	mad.lo.s32 	%r97, %r96, %r39, %r6;
	mul.wide.s32 	%rd37, %r97, 4;
	add.s64 	%rd38, %rd3, %rd37;
	ld.global.nc.f32 	%f81, [%rd38];
	fma.rn.f32 	%f89, %f88, %f81, %f89;
	add.f32 	%f90, %f90, %f88;
	add.s32 	%r98, %r7, 1;
	setp.ne.s32 	%p21, %r7, %r4;
	@%p21 bra 	$L__BB1_3;
$L__BB1_23:
	setp.gt.f32 	%p22, %f90, 0f00000000;
	div.rn.f32 	%f82, %f89, %f90;
	selp.f32 	%f83, %f82, 0f00000000, %p22;
	cvta.to.global.u64 	%rd39, %rd15;
	mul.wide.s32 	%rd40, %r1, 4;
	add.s64 	%rd41, %rd39, %rd40;
	st.global.f32 	[%rd41], %f83;
$L__BB1_24:
	ret;

}
	// .globl	downsample_lanczos3_v_kernel
.visible .entry downsample_lanczos3_v_kernel(
	.param .u64 .ptr .align 1 downsample_lanczos3_v_kernel_param_0,
	.param .u64 .ptr .align 1 downsample_lanczos3_v_kernel_param_1,
	.param .u32 downsample_lanczos3_v_kernel_param_2,
	.param .u32 downsample_lanczos3_v_kernel_param_3,
	.param .u32 downsample_lanczos3_v_kernel_param_4,
	.param .u32 downsample_lanczos3_v_kernel_param_5,
	.param .u32 downsample_lanczos3_v_kernel_param_6,
	.param .f32 downsample_lanczos3_v_kernel_param_7
)
{
	.local .align 4 .b8 	__local_depot2[28];
	.reg .b64 	%SP;
	.reg .b64 	%SPL;
	.reg .pred 	%p<23>;
	.reg .b32 	%r<110>;
	.reg .b32 	%f<91>;
	.reg .b64 	%rd<46>;
	.reg .b64 	%fd<5>;

	mov.u64 	%SPL, __local_depot2;
	ld.param.u64 	%rd14, [downsample_lanczos3_v_kernel_param_0];
	ld.param.u64 	%rd15, [downsample_lanczos3_v_kernel_param_1];
	ld.param.u32 	%r43, [downsample_lanczos3_v_kernel_param_2];
	ld.param.u32 	%r39, [downsample_lanczos3_v_kernel_param_3];
	ld.param.u32 	%r40, [downsample_lanczos3_v_kernel_param_4];
	ld.param.u32 	%r41, [downsample_lanczos3_v_kernel_param_5];
	ld.param.u32 	%r42, [downsample_lanczos3_v_kernel_param_6];
	ld.param.f32 	%f25, [downsample_lanczos3_v_kernel_param_7];
	add.u64 	%rd1, %SPL, 0;
	add.u64 	%rd2, %SPL, 0;
	mov.u32 	%r44, %ctaid.x;
	mov.u32 	%r45, %ntid.x;
	mov.u32 	%r46, %tid.x;
	mad.lo.s32 	%r1, %r44, %r45, %r46;
	mul.lo.s32 	%r47, %r40, %r43;
	mul.lo.s32 	%r48, %r47, %r41;
	mul.lo.s32 	%r49, %r48, %r42;
	setp.ge.s32 	%p1, %r1, %r49;
	@%p1 bra 	$L__BB2_24;
	div.s32 	%r2, %r1, %r42;
	div.s32 	%r50, %r2, %r41;
	div.s32 	%r3, %r50, %r40;
	mul.lo.s32 	%r51, %r3, %r40;
	sub.s32 	%r52, %r50, %r51;
	cvt.rn.f32.s32 	%f27, %r52;
	add.f32 	%f28, %f27, 0f3F000000;
	div.rn.f32 	%f29, %f28, %f25;
	add.f32 	%f1, %f29, 0fBF000000;
	mov.f32 	%f30, 0f40400000;
	div.rn.f32 	%f31, %f30, %f25;
	sub.f32 	%f32, %f1, %f31;
	cvt.rpi.f32.f32 	%f33, %f32;
	cvt.rzi.s32.f32 	%r53, %f33;
	max.s32 	%r101, %r53, 0;
	add.s32 	%r54, %r39, -1;
	add.f32 	%f34, %f31, %f1;
	cvt.rmi.f32.f32 	%f35, %f34;
	cvt.rzi.s32.f32 	%r55, %f35;
	min.s32 	%r5, %r54, %r55;
	setp.gt.s32 	%p2, %r101, %r5;
	mov.f32 	%f89, 0f00000000;
	mov.f32 	%f90, %f89;
	@%p2 bra 	$L__BB2_23;
	mul.lo.s32 	%r6, %r3, %r39;
	cvta.to.global.u64 	%rd3, %rd14;
	rem.s32 	%r7, %r2, %r41;
	rem.s32 	%r8, %r1, %r42;
	mov.f32 	%f90, 0f00000000;
	mov.u64 	%rd28, __cudart_i2opi_f;
	mov.f32 	%f89, %f90;
$L__BB2_3:
	mov.u32 	%r9, %r101;
	cvt.rn.f32.u32 	%f38, %r9;
	sub.f32 	%f4, %f38, %f1;
	abs.f32 	%f5, %f4;
	setp.lt.f32 	%p3, %f5, 0f358637BD;
	mov.f32 	%f88, 0f3F800000;
	@%p3 bra 	$L__BB2_22;
	setp.ge.f32 	%p4, %f5, 0f40400000;
	mov.f32 	%f88, 0f00000000;
	@%p4 bra 	$L__BB2_22;
	mul.f32 	%f6, %f4, 0f40490FDB;
	mul.f32 	%f40, %f6, 0f3F22F983;
	cvt.rni.s32.f32 	%r105, %f40;
	cvt.rn.f32.s32 	%f41, %r105;
	fma.rn.f32 	%f42, %f41, 0fBFC90FDA, %f6;
	fma.rn.f32 	%f43, %f41, 0fB3A22168, %f42;
	fma.rn.f32 	%f86, %f41, 0fA7C234C5, %f43;
	abs.f32 	%f8, %f6;
	setp.ltu.f32 	%p5, %f8, 0f47CE4780;
	@%p5 bra 	$L__BB2_13;
	setp.neu.f32 	%p6, %f8, 0f7F800000;
	@%p6 bra 	$L__BB2_8;
	mov.f32 	%f46, 0f00000000;
	mul.rn.f32 	%f86, %f6, %f46;
	mov.b32 	%r105, 0;
	bra.uni 	$L__BB2_13;
$L__BB2_8:
	mov.b32 	%r11, %f6;
	shl.b32 	%r57, %r11, 8;
	or.b32  	%r12, %r57, -2147483648;
	mov.b64 	%rd44, 0;
	mov.b32 	%r102, 0;
	mov.u64 	%rd42, %rd28;
	mov.u64 	%rd43, %rd2;
$L__BB2_9:
	.pragma "nounroll";
	ld.global.nc.u32 	%r58, [%rd42];
	mad.wide.u32 	%rd20, %r58, %r12, %rd44;
	shr.u64 	%rd44, %rd20, 32;
	st.local.u32 	[%rd43], %rd20;
	add.s32 	%r102, %r102, 1;
	add.s64 	%rd43, %rd43, 4;
	add.s64 	%rd42, %rd42, 4;
	setp.ne.s32 	%p7, %r102, 6;
	@%p7 bra 	$L__BB2_9;
	shr.u32 	%r59, %r11, 23;
	st.local.u32 	[%rd2+24], %rd44;
	and.b32  	%r15, %r59, 31;
	and.b32  	%r60, %r59, 224;
	add.s32 	%r61, %r60, -128;
	shr.u32 	%r62, %r61, 5;
	mul.wide.u32 	%rd21, %r62, 4;
	sub.s64 	%rd10, %rd2, %rd21;
	ld.local.u32 	%r103, [%rd10+24];
	ld.local.u32 	%r104, [%rd10+20];
	setp.eq.s32 	%p8, %r15, 0;
	@%p8 bra 	$L__BB2_12;
	shf.l.wrap.b32 	%r103, %r104, %r103, %r15;
	ld.local.u32 	%r63, [%rd10+16];
	shf.l.wrap.b32 	%r104, %r63, %r104, %r15;
$L__BB2_12:
	shr.u32 	%r64, %r103, 30;
	shf.l.wrap.b32 	%r65, %r104, %r103, 2;
	shl.b32 	%r66, %r104, 2;
	shr.u32 	%r67, %r65, 31;
	add.s32 	%r68, %r67, %r64;
	neg.s32 	%r69, %r68;
	setp.lt.s32 	%p9, %r11, 0;
	selp.b32 	%r105, %r69, %r68, %p9;
	xor.b32  	%r70, %r65, %r11;
	shr.s32 	%r71, %r65, 31;
	xor.b32  	%r72, %r71, %r65;
	xor.b32  	%r73, %r71, %r66;
	cvt.u64.u32 	%rd22, %r72;
	shl.b64 	%rd23, %rd22, 32;
	cvt.u64.u32 	%rd24, %r73;
	or.b64  	%rd25, %rd23, %rd24;
	cvt.rn.f64.s64 	%fd1, %rd25;
	mul.f64 	%fd2, %fd1, 0d3BF921FB54442D19;
	cvt.rn.f32.f64 	%f44, %fd2;
	neg.f32 	%f45, %f44;
	setp.lt.s32 	%p10, %r70, 0;
	selp.f32 	%f86, %f45, %f44, %p10;
$L__BB2_13:
	mul.rn.f32 	%f47, %f86, %f86;
	and.b32  	%r75, %r105, 1;
	setp.eq.b32 	%p11, %r75, 1;
	selp.f32 	%f48, 0f3F800000, %f86, %p11;
	fma.rn.f32 	%f49, %f47, %f48, 0f00000000;
	fma.rn.f32 	%f50, %f47, 0f37CBAC00, 0fBAB607ED;
	selp.f32 	%f51, %f50, 0fB94D4153, %p11;
	selp.f32 	%f52, 0f3D2AAABB, 0f3C0885E4, %p11;
	fma.rn.f32 	%f53, %f51, %f47, %f52;
	selp.f32 	%f54, 0fBEFFFFFF, 0fBE2AAAA8, %p11;
	fma.rn.f32 	%f55, %f53, %f47, %f54;
	fma.rn.f32 	%f56, %f55, %f49, %f48;
	and.b32  	%r76, %r105, 2;
	setp.eq.s32 	%p12, %r76, 0;
	mov.f32 	%f57, 0f00000000;
	sub.f32 	%f58, %f57, %f56;
	selp.f32 	%f59, %f56, %f58, %p12;
	div.rn.f32 	%f12, %f59, %f6;
	div.rn.f32 	%f13, %f6, 0f40400000;
	mul.f32 	%f60, %f13, 0f3F22F983;
	cvt.rni.s32.f32 	%r109, %f60;
	cvt.rn.f32.s32 	%f61, %r109;
	fma.rn.f32 	%f62, %f61, 0fBFC90FDA, %f13;
	fma.rn.f32 	%f63, %f61, 0fB3A22168, %f62;
	fma.rn.f32 	%f87, %f61, 0fA7C234C5, %f63;
	abs.f32 	%f15, %f13;
	setp.ltu.f32 	%p13, %f15, 0f47CE4780;
	@%p13 bra 	$L__BB2_21;
	setp.neu.f32 	%p14, %f15, 0f7F800000;
	@%p14 bra 	$L__BB2_16;
	mov.f32 	%f66, 0f00000000;
	mul.rn.f32 	%f87, %f13, %f66;
	mov.b32 	%r109, 0;
	bra.uni 	$L__BB2_21;
$L__BB2_16:
	mov.b32 	%r25, %f13;
	shl.b32 	%r78, %r25, 8;
	or.b32  	%r26, %r78, -2147483648;
	mov.b64 	%rd45, 0;
	mov.b32 	%r106, 0;
$L__BB2_17:
	.pragma "nounroll";
	mul.wide.u32 	%rd27, %r106, 4;
	add.s64 	%rd29, %rd28, %rd27;
	ld.global.nc.u32 	%r79, [%rd29];
	mad.wide.u32 	%rd30, %r79, %r26, %rd45;
	shr.u64 	%rd45, %rd30, 32;
	add.s64 	%rd31, %rd1, %rd27;
	st.local.u32 	[%rd31], %rd30;
	add.s32 	%r106, %r106, 1;
	setp.ne.s32 	%p15, %r106, 6;
	@%p15 bra 	$L__BB2_17;
	shr.u32 	%r80, %r25, 23;
	st.local.u32 	[%rd1+24], %rd45;
	and.b32  	%r29, %r80, 31;
	and.b32  	%r81, %r80, 224;
	add.s32 	%r82, %r81, -128;
	shr.u32 	%r83, %r82, 5;
	mul.wide.u32 	%rd32, %r83, 4;
	sub.s64 	%rd13, %rd1, %rd32;
	ld.local.u32 	%r107, [%rd13+24];
	ld.local.u32 	%r108, [%rd13+20];
	setp.eq.s32 	%p16, %r29, 0;
	@%p16 bra 	$L__BB2_20;
	shf.l.wrap.b32 	%r107, %r108, %r107, %r29;
	ld.local.u32 	%r84, [%rd13+16];
	shf.l.wrap.b32 	%r108, %r84, %r108, %r29;
$L__BB2_20:
	shr.u32 	%r85, %r107, 30;
	shf.l.wrap.b32 	%r86, %r108, %r107, 2;
	shl.b32 	%r87, %r108, 2;
	shr.u32 	%r88, %r86, 31;
	add.s32 	%r89, %r88, %r85;
	neg.s32 	%r90, %r89;
	setp.lt.s32 	%p17, %r25, 0;
	selp.b32 	%r109, %r90, %r89, %p17;
	xor.b32  	%r91, %r86, %r25;
	shr.s32 	%r92, %r86, 31;
	xor.b32  	%r93, %r92, %r86;
	xor.b32  	%r94, %r92, %r87;
	cvt.u64.u32 	%rd33, %r93;
	shl.b64 	%rd34, %rd33, 32;
	cvt.u64.u32 	%rd35, %r94;
	or.b64  	%rd36, %rd34, %rd35;
	cvt.rn.f64.s64 	%fd3, %rd36;
	mul.f64 	%fd4, %fd3, 0d3BF921FB54442D19;
	cvt.rn.f32.f64 	%f64, %fd4;
	neg.f32 	%f65, %f64;
	setp.lt.s32 	%p18, %r91, 0;
	selp.f32 	%f87, %f65, %f64, %p18;
$L__BB2_21:
	mul.rn.f32 	%f67, %f87, %f87;
	and.b32  	%r96, %r109, 1;
	setp.eq.b32 	%p19, %r96, 1;
	selp.f32 	%f68, 0f3F800000, %f87, %p19;
	fma.rn.f32 	%f69, %f67, %f68, 0f00000000;
	fma.rn.f32 	%f70, %f67, 0f37CBAC00, 0fBAB607ED;
	selp.f32 	%f71, %f70, 0fB94D4153, %p19;
	selp.f32 	%f72, 0f3D2AAABB, 0f3C0885E4, %p19;
	fma.rn.f32 	%f73, %f71, %f67, %f72;
	selp.f32 	%f74, 0fBEFFFFFF, 0fBE2AAAA8, %p19;
	fma.rn.f32 	%f75, %f73, %f67, %f74;
	fma.rn.f32 	%f76, %f75, %f69, %f68;
	and.b32  	%r97, %r109, 2;
	setp.eq.s32 	%p20, %r97, 0;
	mov.f32 	%f77, 0f00000000;
	sub.f32 	%f78, %f77, %f76;
	selp.f32 	%f79, %f76, %f78, %p20;
	div.rn.f32 	%f80, %f79, %f13;
	mul.f32 	%f88, %f12, %f80;
$L__BB2_22:
	add.s32 	%r98, %r9, %r6;
	mad.lo.s32 	%r99, %r98, %r41, %r7;
	mad.lo.s32 	%r100, %r99, %r42, %r8;
	mul.wide.s32 	%rd37, %r100, 4;
	add.s64 	%rd38, %rd3, %rd37;
	ld.global.nc.f32 	%f81, [%rd38];
	fma.rn.f32 	%f89, %f88, %f81, %f89;
	add.f32 	%f90, %f90, %f88;
	add.s32 	%r101, %r9, 1;
	setp.ne.s32 	%p21, %r9, %r5;
	@%p21 bra 	$L__BB2_3;
$L__BB2_23:
	setp.gt.f32 	%p22, %f90, 0f00000000;
	div.rn.f32 	%f82, %f89, %f90;
	selp.f32 	%f83, %f82, 0f00000000, %p22;
	cvta.to.global.u64 	%rd39, %rd15;
	mul.wide.s32 	%rd40, %r1, 4;
	add.s64 	%rd41, %rd39, %rd40;
	st.global.f32 	[%rd41], %f83;
$L__BB2_24:
	ret;

}


// ===== COMPILED SASS (sm_100) =====

	.target	sm_100

	.elftype	@"ET_EXEC"


//--------------------- .note.nv.tkinfo           --------------------------
	.section	.note.nv.tkinfo,"",@"SHT_NOTE"
	.sectionflags	@"SHF_NOTE_NV_TKINFO"
	.tkinfo
        /*0018*/ 	.word	0x00000002
        /*0030*/ 	.string	""
        /*0030*/ 	.string	"ptxas"
        /*0030*/ 	.string	"Cuda compilation tools, release 13.0, V13.0.88"
        /*0030*/ 	.string	"Build cuda_13.0.r13.0/compiler.36424714_0"
        /*0030*/ 	.string	"-arch sm_100 -m 64 "



//--------------------- .note.nv.cuinfo           --------------------------
	.section	.note.nv.cuinfo,"",@"SHT_NOTE"
	.sectionflags	@"SHF_NOTE_NV_CUINFO"
        /*0018*/ 	.short	0x0002
        /*001a*/ 	.short	0x0064
        /*001c*/ 	.short	0x0082
	.zero		2


//--------------------- .nv.info                  --------------------------
	.section	.nv.info,"",@"SHT_CUDA_INFO"
	.align	4


	//----- nvinfo : EIATTR_REGCOUNT
	.align		4
        /*0000*/ 	.byte	0x04, 0x2f
        /*0002*/ 	.short	(.L_2 - .L_1)
	.align		4
.L_1:
        /*0004*/ 	.word	index@(upsample_bilinear_2x_kernel)
        /*0008*/ 	.word	0x00000016


	//----- nvinfo : EIATTR_FRAME_SIZE
	.align		4
.L_2:
        /*000c*/ 	.byte	0x04, 0x11
        /*000e*/ 	.short	(.L_4 - .L_3)
	.align		4
.L_3:
        /*0010*/ 	.word	index@(upsample_bilinear_2x_kernel)
        /*0014*/ 	.word	0x00000000


	//----- nvinfo : EIATTR_REGCOUNT
	.align		4
.L_4:
        /*0018*/ 	.byte	0x04, 0x2f
        /*001a*/ 	.short	(.L_6 - .L_5)
	.align		4
.L_5:
        /*001c*/ 	.word	index@(downsample_lanczos3_h_kernel)
        /*0020*/ 	.word	0x00000018


	//----- nvinfo : EIATTR_FRAME_SIZE
	.align		4
.L_6:
        /*0024*/ 	.byte	0x04, 0x11
        /*0026*/ 	.short	(.L_8 - .L_7)
	.align		4
.L_7:
        /*0028*/ 	.word	index@($__internal_1_$__cuda_sm3x_div_rn_noftz_f32_slowpath)
        /*002c*/ 	.word	0x00000020


	//----- nvinfo : EIATTR_FRAME_SIZE
	.align		4
.L_8:
        /*0030*/ 	.byte	0x04, 0x11
        /*0032*/ 	.short	(.L_10 - .L_9)
	.align		4
.L_9:
        /*0034*/ 	.word	index@(downsample_lanczos3_h_kernel)
        /*0038*/ 	.word	0x00000020


	//----- nvinfo : EIATTR_REGCOUNT
	.align		4
.L_10:
        /*003c*/ 	.byte	0x04, 0x2f
        /*003e*/ 	.short	(.L_12 - .L_11)
	.align		4
.L_11:
        /*0040*/ 	.word	index@(downsample_lanczos3_v_kernel)
        /*0044*/ 	.word	0x0000001a


	//----- nvinfo : EIATTR_FRAME_SIZE
	.align		4
.L_12:
        /*0048*/ 	.byte	0x04, 0x11
        /*004a*/ 	.short	(.L_14 - .L_13)
	.align		4
.L_13:
        /*004c*/ 	.word	index@($__internal_0_$__cuda_sm3x_div_rn_noftz_f32_slowpath)
        /*0050*/ 	.word	0x00000020


	//----- nvinfo : EIATTR_FRAME_SIZE
	.align		4
.L_14:
        /*0054*/ 	.byte	0x04, 0x11
        /*0056*/ 	.short	(.L_16 - .L_15)
	.align		4
.L_15:
        /*0058*/ 	.word	index@(downsample_lanczos3_v_kernel)
        /*005c*/ 	.word	0x00000020


	//----- nvinfo : EIATTR_MIN_STACK_SIZE
	.align		4
.L_16:
        /*0060*/ 	.byte	0x04, 0x12
        /*0062*/ 	.short	(.L_18 - .L_17)
	.align		4
.L_17:
        /*0064*/ 	.word	index@(downsample_lanczos3_v_kernel)
        /*0068*/ 	.word	0x00000020


	//----- nvinfo : EIATTR_MIN_STACK_SIZE
	.align		4
.L_18:
        /*006c*/ 	.byte	0x04, 0x12
        /*006e*/ 	.short	(.L_20 - .L_19)
	.align		4
.L_19:
        /*0070*/ 	.word	index@(downsample_lanczos3_h_kernel)
        /*0074*/ 	.word	0x00000020


	//----- nvinfo : EIATTR_MIN_STACK_SIZE
	.align		4
.L_20:
        /*0078*/ 	.byte	0x04, 0x12
        /*007a*/ 	.short	(.L_22 - .L_21)
	.align		4
.L_21:
        /*007c*/ 	.word	index@(upsample_bilinear_2x_kernel)
        /*0080*/ 	.word	0x00000000
.L_22:


//--------------------- .nv.compat                --------------------------
	.section	.nv.compat,"",@"SHT_CUDA_COMPAT_INFO"
	.align	4
        /*0000*/ 	.byte	0x02, 0x09, 0x00, 0x00, 0x02, 0x02, 0x01, 0x00, 0x02, 0x05, 0x05, 0x00, 0x03, 0x07, 0x01, 0x01
        /*0010*/ 	.byte	0x02, 0x03, 0x00, 0x00, 0x02, 0x06, 0x01, 0x00, 0x04, 0x0b, 0x08, 0x00, 0x01, 0x00, 0x00, 0x00
        /*0020*/ 	.byte	0x00, 0x00, 0x00, 0x00


//--------------------- .nv.info.downsample_lanczos3_v_kernel --------------------------
	.section	.nv.info.downsample_lanczos3_v_kernel,"",@"SHT_CUDA_INFO"
	.sectionflags	@""
	.align	4


	//----- nvinfo : EIATTR_CUDA_API_VERSION
	.align		4
        /*0000*/ 	.byte	0x04, 0x37
        /*0002*/ 	.short	(.L_24 - .L_23)
.L_23:
        /*0004*/ 	.word	0x00000082


	//----- nvinfo : EIATTR_KPARAM_INFO
	.align		4
.L_24:
        /*0008*/ 	.byte	0x04, 0x17
        /*000a*/ 	.short	(.L_26 - .L_25)
.L_25:
        /*000c*/ 	.word	0x00000000
        /*0010*/ 	.short	0x0007
        /*0012*/ 	.short	0x0024
        /*0014*/ 	.byte	0x00, 0xf0, 0x11, 0x00


	//----- nvinfo : EIATTR_KPARAM_INFO
	.align		4
.L_26:
        /*0018*/ 	.byte	0x04, 0x17
        /*001a*/ 	.short	(.L_28 - .L_27)
.L_27:
        /*001c*/ 	.word	0x00000000
        /*0020*/ 	.short	0x0006
        /*0022*/ 	.short	0x0020
        /*0024*/ 	.byte	0x00, 0xf0, 0x11, 0x00


	//----- nvinfo : EIATTR_KPARAM_INFO
	.align		4
.L_28:
        /*0028*/ 	.byte	0x04, 0x17
        /*002a*/ 	.short	(.L_30 - .L_29)
.L_29:
        /*002c*/ 	.word	0x00000000
        /*0030*/ 	.short	0x0005
        /*0032*/ 	.short	0x001c
        /*0034*/ 	.byte	0x00, 0xf0, 0x11, 0x00


	//----- nvinfo : EIATTR_KPARAM_INFO
	.align		4
.L_30:
        /*0038*/ 	.byte	0x04, 0x17
        /*003a*/ 	.short	(.L_32 - .L_31)
.L_31:
        /*003c*/ 	.word	0x00000000
        /*0040*/ 	.short	0x0004
        /*0042*/ 	.short	0x0018
        /*0044*/ 	.byte	0x00, 0xf0, 0x11, 0x00


	//----- nvinfo : EIATTR_KPARAM_INFO
	.align		4
.L_32:
        /*0048*/ 	.byte	0x04, 0x17
        /*004a*/ 	.short	(.L_34 - .L_33)
.L_33:
        /*004c*/ 	.word	0x00000000
        /*0050*/ 	.short	0x0003
        /*0052*/ 	.short	0x0014
        /*0054*/ 	.byte	0x00, 0xf0, 0x11, 0x00


	//----- nvinfo : EIATTR_KPARAM_INFO
	.align		4
.L_34:
        /*0058*/ 	.byte	0x04, 0x17
        /*005a*/ 	.short	(.L_36 - .L_35)
.L_35:
        /*005c*/ 	.word	0x00000000
        /*0060*/ 	.short	0x0002
        /*0062*/ 	.short	0x0010
        /*0064*/ 	.byte	0x00, 0xf0, 0x11, 0x00


	//----- nvinfo : EIATTR_KPARAM_INFO
	.align		4
.L_36:
        /*0068*/ 	.byte	0x04, 0x17
        /*006a*/ 	.short	(.L_38 - .L_37)
.L_37:
        /*006c*/ 	.word	0x00000000
        /*0070*/ 	.short	0x0001
        /*0072*/ 	.short	0x0008
        /*0074*/ 	.byte	0x00, 0xf5, 0x21, 0x00


	//----- nvinfo : EIATTR_KPARAM_INFO
	.align		4
.L_38:
        /*0078*/ 	.byte	0x04, 0x17
        /*007a*/ 	.short	(.L_40 - .L_39)
.L_39:
        /*007c*/ 	.word	0x00000000
        /*0080*/ 	.short	0x0000
        /*0082*/ 	.short	0x0000
        /*0084*/ 	.byte	0x00, 0xf5, 0x21, 0x00


	//----- nvinfo : EIATTR_SPARSE_MMA_MASK
	.align		4
.L_40:
        /*0088*/ 	.byte	0x03, 0x50
        /*008a*/ 	.short	0x0000


	//----- nvinfo : EIATTR_MAXREG_COUNT
	.align		4
        /*008c*/ 	.byte	0x03, 0x1b
        /*008e*/ 	.short	0x00ff


	//----- nvinfo : EIATTR_MERCURY_ISA_VERSION
	.align		4
        /*0090*/ 	.byte	0x03, 0x5f
        /*0092*/ 	.short	0x0101


	//----- nvinfo : EIATTR_VRC_CTA_INIT_COUNT
	.align		4
        /*0094*/ 	.byte	0x02, 0x4a
	.zero		1
	.zero		1


	//----- nvinfo : EIATTR_EXIT_INSTR_OFFSETS
	.align		4
        /*0098*/ 	.byte	0x04, 0x1c
        /*009a*/ 	.short	(.L_42 - .L_41)


	//   ....[0]....
.L_41:
        /*009c*/ 	.word	0x000000d0


	//   ....[1]....
        /*00a0*/ 	.word	0x00001b10


	//----- nvinfo : EIATTR_CRS_STACK_SIZE
	.align		4
.L_42:
        /*00a4*/ 	.byte	0x04, 0x1e
        /*00a6*/ 	.short	(.L_44 - .L_43)
.L_43:
        /*00a8*/ 	.word	0x00000000


	//----- nvinfo : EIATTR_CBANK_PARAM_SIZE
	.align		4
.L_44:
        /*00ac*/ 	.byte	0x03, 0x19
        /*00ae*/ 	.short	0x0028


	//----- nvinfo : EIATTR_PARAM_CBANK
	.align		4
        /*00b0*/ 	.byte	0x04, 0x0a
        /*00b2*/ 	.short	(.L_46 - .L_45)
	.align		4
.L_45:
        /*00b4*/ 	.word	index@(.nv.constant0.downsample_lanczos3_v_kernel)
        /*00b8*/ 	.short	0x0380
        /*00ba*/ 	.short	0x0028


	//----- nvinfo : EIATTR_SW_WAR
	.align		4
.L_46:
        /*00bc*/ 	.byte	0x04, 0x36
        /*00be*/ 	.short	(.L_48 - .L_47)
.L_47:
        /*00c0*/ 	.word	0x00000008
.L_48:


//--------------------- .nv.info.downsample_lanczos3_h_kernel --------------------------
	.section	.nv.info.downsample_lanczos3_h_kernel,"",@"SHT_CUDA_INFO"
	.sectionflags	@""
	.align	4


	//----- nvinfo : EIATTR_CUDA_API_VERSION
	.align		4
        /*0000*/ 	.byte	0x04, 0x37
        /*0002*/ 	.short	(.L_50 - .L_49)
.L_49:
        /*0004*/ 	.word	0x00000082


	//----- nvinfo : EIATTR_KPARAM_INFO
	.align		4
.L_50:
        /*0008*/ 	.byte	0x04, 0x17
        /*000a*/ 	.short	(.L_52 - .L_51)
.L_51:
        /*000c*/ 	.word	0x00000000
        /*0010*/ 	.short	0x0007
        /*0012*/ 	.short	0x0024
        /*0014*/ 	.byte	0x00, 0xf0, 0x11, 0x00


	//----- nvinfo : EIATTR_KPARAM_INFO
	.align		4
.L_52:
        /*0018*/ 	.byte	0x04, 0x17
        /*001a*/ 	.short	(.L_54 - .L_53)
.L_53:
        /*001c*/ 	.word	0x00000000
        /*0020*/ 	.short	0x0006
        /*0022*/ 	.short	0x0020
        /*0024*/ 	.byte	0x00, 0xf0, 0x11, 0x00


	//----- nvinfo : EIATTR_KPARAM_INFO
	.align		4
.L_54:
        /*0028*/ 	.byte	0x04, 0x17
        /*002a*/ 	.short	(.L_56 - .L_55)
.L_55:
        /*002c*/ 	.word	0x00000000
        /*0030*/ 	.short	0x0005
        /*0032*/ 	.short	0x001c
        /*0034*/ 	.byte	0x00, 0xf0, 0x11, 0x00


	//----- nvinfo : EIATTR_KPARAM_INFO
	.align		4
.L_56:
        /*0038*/ 	.byte	0x04, 0x17
        /*003a*/ 	.short	(.L_58 - .L_57)
.L_57:
        /*003c*/ 	.word	0x00000000
        /*0040*/ 	.short	0x0004
        /*0042*/ 	.short	0x0018
        /*0044*/ 	.byte	0x00, 0xf0, 0x11, 0x00


	//----- nvinfo : EIATTR_KPARAM_INFO
	.align		4
.L_58:
        /*0048*/ 	.byte	0x04, 0x17
        /*004a*/ 	.short	(.L_60 - .L_59)
.L_59:
        /*004c*/ 	.word	0x00000000
        /*0050*/ 	.short	0x0003
        /*0052*/ 	.short	0x0014
        /*0054*/ 	.byte	0x00, 0xf0, 0x11, 0x00


	//----- nvinfo : EIATTR_KPARAM_INFO
	.align		4
.L_60:
        /*0058*/ 	.byte	0x04, 0x17
        /*005a*/ 	.short	(.L_62 - .L_61)
.L_61:
        /*005c*/ 	.word	0x00000000
        /*0060*/ 	.short	0x0002
        /*0062*/ 	.short	0x0010
        /*0064*/ 	.byte	0x00, 0xf0, 0x11, 0x00


	//----- nvinfo : EIATTR_KPARAM_INFO
	.align		4
.L_62:
        /*0068*/ 	.byte	0x04, 0x17
        /*006a*/ 	.short	(.L_64 - .L_63)
.L_63:
        /*006c*/ 	.word	0x00000000
        /*0070*/ 	.short	0x0001
        /*0072*/ 	.short	0x0008
        /*0074*/ 	.byte	0x00, 0xf5, 0x21, 0x00


	//----- nvinfo : EIATTR_KPARAM_INFO
	.align		4
.L_64:
        /*0078*/ 	.byte	0x04, 0x17
        /*007a*/ 	.short	(.L_66 - .L_65)
.L_65:
        /*007c*/ 	.word	0x00000000
        /*0080*/ 	.short	0x0000
        /*0082*/ 	.short	0x0000
        /*0084*/ 	.byte	0x00, 0xf5, 0x21, 0x00


	//----- nvinfo : EIATTR_SPARSE_MMA_MASK
	.align		4
.L_66:
        /*0088*/ 	.byte	0x03, 0x50
        /*008a*/ 	.short	0x0000


	//----- nvinfo : EIATTR_MAXREG_COUNT
	.align		4
        /*008c*/ 	.byte	0x03, 0x1b
        /*008e*/ 	.short	0x00ff


	//----- nvinfo : EIATTR_MERCURY_ISA_VERSION
	.align		4
        /*0090*/ 	.byte	0x03, 0x5f
        /*0092*/ 	.short	0x0101


	//----- nvinfo : EIATTR_VRC_CTA_INIT_COUNT
	.align		4
        /*0094*/ 	.byte	0x02, 0x4a
	.zero		1
	.zero		1


	//----- nvinfo : EIATTR_EXIT_INSTR_OFFSETS
	.align		4
        /*0098*/ 	.byte	0x04, 0x1c
        /*009a*/ 	.short	(.L_68 - .L_67)


	//   ....[0]....
.L_67:
        /*009c*/ 	.word	0x000000d0


	//   ....[1]....
        /*00a0*/ 	.word	0x000017f0


	//----- nvinfo : EIATTR_CRS_STACK_SIZE
	.align		4
.L_68:
        /*00a4*/ 	.byte	0x04, 0x1e
        /*00a6*/ 	.short	(.L_70 - .L_69)
.L_69:
        /*00a8*/ 	.word	0x00000000


	//----- nvinfo : EIATTR_CBANK_PARAM_SIZE
	.align		4
.L_70:
        /*00ac*/ 	.byte	0x03, 0x19
        /*00ae*/ 	.short	0x0028


	//----- nvinfo : EIATTR_PARAM_CBANK
	.align		4
        /*00b0*/ 	.byte	0x04, 0x0a
        /*00b2*/ 	.short	(.L_72 - .L_71)
	.align		4
.L_71:
        /*00b4*/ 	.word	index@(.nv.constant0.downsample_lanczos3_h_kernel)
        /*00b8*/ 	.short	0x0380
        /*00ba*/ 	.short	0x0028


	//----- nvinfo : EIATTR_SW_WAR
	.align		4
.L_72:
        /*00bc*/ 	.byte	0x04, 0x36
        /*00be*/ 	.short	(.L_74 - .L_73)
.L_73:
        /*00c0*/ 	.word	0x00000008
.L_74:


//--------------------- .nv.info.upsample_bilinear_2x_kernel --------------------------
	.section	.nv.info.upsample_bilinear_2x_kernel,"",@"SHT_CUDA_INFO"
	.sectionflags	@""
	.align	4


	//----- nvinfo : EIATTR_CUDA_API_VERSION
	.align		4
        /*0000*/ 	.byte	0x04, 0x37
        /*0002*/ 	.short	(.L_76 - .L_75)
.L_75:
        /*0004*/ 	.word	0x00000082


	//----- nvinfo : EIATTR_KPARAM_INFO
	.align		4
.L_76:
        /*0008*/ 	.byte	0x04, 0x17
        /*000a*/ 	.short	(.L_78 - .L_77)
.L_77:
        /*000c*/ 	.word	0x00000000
        /*0010*/ 	.short	0x0005
        /*0012*/ 	.short	0x001c
        /*0014*/ 	.byte	0x00, 0xf0, 0x11, 0x00


	//----- nvinfo : EIATTR_KPARAM_INFO
	.align		4
.L_78:
        /*0018*/ 	.byte	0x04, 0x17
        /*001a*/ 	.short	(.L_80 - .L_79)
.L_79:
        /*001c*/ 	.word	0x00000000
        /*0020*/ 	.short	0x0004
        /*0022*/ 	.short	0x0018
        /*0024*/ 	.byte	0x00, 0xf0, 0x11, 0x00


	//----- nvinfo : EIATTR_KPARAM_INFO
	.align		4
.L_80:
        /*0028*/ 	.byte	0x04, 0x17
        /*002a*/ 	.short	(.L_82 - .L_81)
.L_81:
        /*002c*/ 	.word	0x00000000
        /*0030*/ 	.short	0x0003
        /*0032*/ 	.short	0x0014
        /*0034*/ 	.byte	0x00, 0xf0, 0x11, 0x00


	//----- nvinfo : EIATTR_KPARAM_INFO
	.align		4
.L_82:
        /*0038*/ 	.byte	0x04, 0x17
        /*003a*/ 	.short	(.L_84 - .L_83)
.L_83:
        /*003c*/ 	.word	0x00000000
        /*0040*/ 	.short	0x0002
        /*0042*/ 	.short	0x0010
        /*0044*/ 	.byte	0x00, 0xf0, 0x11, 0x00


	//----- nvinfo : EIATTR_KPARAM_INFO
	.align		4
.L_84:
        /*0048*/ 	.byte	0x04, 0x17
        /*004a*/ 	.short	(.L_86 - .L_85)
.L_85:
        /*004c*/ 	.word	0x00000000
        /*0050*/ 	.short	0x0001
        /*0052*/ 	.short	0x0008
        /*0054*/ 	.byte	0x00, 0xf5, 0x21, 0x00


	//----- nvinfo : EIATTR_KPARAM_INFO
	.align		4
.L_86:
        /*0058*/ 	.byte	0x04, 0x17
        /*005a*/ 	.short	(.L_88 - .L_87)
.L_87:
        /*005c*/ 	.word	0x00000000
        /*0060*/ 	.short	0x0000
        /*0062*/ 	.short	0x0000
        /*0064*/ 	.byte	0x00, 0xf5, 0x21, 0x00


	//----- nvinfo : EIATTR_SPARSE_MMA_MASK
	.align		4
.L_88:
        /*0068*/ 	.byte	0x03, 0x50
        /*006a*/ 	.short	0x0000


	//----- nvinfo : EIATTR_MAXREG_COUNT
	.align		4
        /*006c*/ 	.byte	0x03, 0x1b
        /*006e*/ 	.short	0x00ff


	//----- nvinfo : EIATTR_MERCURY_ISA_VERSION
	.align		4
        /*0070*/ 	.byte	0x03, 0x5f
        /*0072*/ 	.short	0x0101


	//----- nvinfo : EIATTR_VRC_CTA_INIT_COUNT
	.align		4
        /*0074*/ 	.byte	0x02, 0x4a
	.zero		1
	.zero		1


	//----- nvinfo : EIATTR_EXIT_INSTR_OFFSETS
	.align		4
        /*0078*/ 	.byte	0x04, 0x1c
        /*007a*/ 	.short	(.L_90 - .L_89)


	//   ....[0]....
.L_89:
        /*007c*/ 	.word	0x000000d0


	//   ....[1]....
        /*0080*/ 	.word	0x00000980


	//----- nvinfo : EIATTR_CBANK_PARAM_SIZE
	.align		4
.L_90:
        /*0084*/ 	.byte	0x03, 0x19
        /*0086*/ 	.short	0x0020


	//----- nvinfo : EIATTR_PARAM_CBANK
	.align		4
        /*0088*/ 	.byte	0x04, 0x0a
        /*008a*/ 	.short	(.L_92 - .L_91)
	.align		4
.L_91:
        /*008c*/ 	.word	index@(.nv.constant0.upsample_bilinear_2x_kernel)
        /*0090*/ 	.short	0x0380
        /*0092*/ 	.short	0x0020


	//----- nvinfo : EIATTR_SW_WAR
	.align		4
.L_92:
        /*0094*/ 	.byte	0x04, 0x36
        /*0096*/ 	.short	(.L_94 - .L_93)
.L_93:
        /*0098*/ 	.word	0x00000008
.L_94:


//--------------------- .nv.callgraph             --------------------------
	.section	.nv.callgraph,"",@"SHT_CUDA_CALLGRAPH"
	.align	4
	.sectionentsize	8
	.align		4
        /*0000*/ 	.word	0x00000000
	.align		4
        /*0004*/ 	.word	0xffffffff
	.align		4
        /*0008*/ 	.word	0x00000000
	.align		4
        /*000c*/ 	.word	0xfffffffe
	.align		4
        /*0010*/ 	.word	0x00000000
	.align		4
        /*0014*/ 	.word	0xfffffffd
	.align		4
        /*0018*/ 	.word	0x00000000
	.align		4
        /*001c*/ 	.word	0xfffffffc


//--------------------- .nv.constant4             --------------------------
	.section	.nv.constant4,"a",@progbits
	.align	8
	.align		8
.nv.constant4:
        /*0000*/ 	.dword	__cudart_i2opi_f


//--------------------- .text.downsample_lanczos3_v_kernel --------------------------
	.section	.text.downsample_lanczos3_v_kernel,"ax",@progbits
	.align	128
        .global         downsample_lanczos3_v_kernel
        .type           downsample_lanczos3_v_kernel,@function
        .size           downsample_lanczos3_v_kernel,(.L_x_69 - downsample_lanczos3_v_kernel)
        .other          downsample_lanczos3_v_kernel,@"STO_CUDA_ENTRY STV_DEFAULT"
downsample_lanczos3_v_kernel:
.text.downsample_lanczos3_v_kernel:
[----:B------:R-:W0:Y:S01]  /*0000*/  LDC R1, c[0x0][0x37c] ;  /* 0x0000df00ff017b82 */ /* 0x000e220000000800 */
[----:B------:R-:W1:Y:S07]  /*0010*/  S2R R7, SR_TID.X ;  /* 0x0000000000077919 */ /* 0x000e6e0000002100 */
[----:B------:R-:W2:Y:S01]  /*0020*/  LDC.64 R2, c[0x0][0x398] ;  /* 0x0000e600ff027b82 */ /* 0x000ea20000000a00 */
[----:B------:R-:W2:Y:S01]  /*0030*/  LDCU UR5, c[0x0][0x390] ;  /* 0x00007200ff0577ac */ /* 0x000ea20008000800 */
[----:B0-----:R-:W-:-:S06]  /*0040*/  VIADD R1, R1, 0xffffffe0 ;  /* 0xffffffe001017836 */ /* 0x001fcc0000000000 */
[----:B------:R-:W1:Y:S08]  /*0050*/  S2UR UR4, SR_CTAID.X ;  /* 0x00000000000479c3 */ /* 0x000e700000002500 */
[----:B------:R-:W1:Y:S08]  /*0060*/  LDC R14, c[0x0][0x360] ;  /* 0x0000d800ff0e7b82 */ /* 0x000e700000000800 */
[----:B------:R-:W0:Y:S01]  /*0070*/  LDC R5, c[0x0][0x3a0] ;  /* 0x0000e800ff057b82 */ /* 0x000e220000000800 */
[----:B--2---:R-:W-:-:S04]  /*0080*/  IMAD R0, R2, UR5, RZ ;  /* 0x0000000502007c24 */ /* 0x004fc8000f8e02ff */
[----:B------:R-:W-:Y:S02]  /*0090*/  IMAD R0, R0, R3, RZ ;  /* 0x0000000300007224 */ /* 0x000fe400078e02ff */
[----:B-1----:R-:W-:Y:S02]  /*00a0*/  IMAD R14, R14, UR4, R7 ;  /* 0x000000040e0e7c24 */ /* 0x002fe4000f8e0207 */
[----:B0-----:R-:W-:-:S05]  /*00b0*/  IMAD R7, R0, R5, RZ ;  /* 0x0000000500077224 */ /* 0x001fca00078e02ff */
[----:B------:R-:W-:-:S13]  /*00c0*/  ISETP.GE.AND P0, PT, R14, R7, PT ;  /* 0x000000070e00720c */ /* 0x000fda0003f06270 */
[----:B------:R-:W-:Y:S05]  /*00d0*/  @P0 EXIT ;  /* 0x000000000000094d */ /* 0x000fea0003800000 */
[----:B------:R-:W-:Y:S01]  /*00e0*/  IABS R9, R5 ;  /* 0x0000000500097213 */ /* 0x000fe20000000000 */
[----:B------:R-:W-:Y:S01]  /*00f0*/  BSSY.RECONVERGENT B0, `(.L_x_0) ;  /* 0x0000059000007945 */ /* 0x000fe20003800200 */
[----:B------:R-:W-:Y:S02]  /*0100*/  IABS R10, R14 ;  /* 0x0000000e000a7213 */ /* 0x000fe40000000000 */
[----:B------:R-:W0:Y:S08]  /*0110*/  I2F.RP R0, R9 ;  /* 0x0000000900007306 */ /* 0x000e300000209400 */
[----:B0-----:R-:W0:Y:S02]  /*0120*/  MUFU.RCP R0, R0 ;  /* 0x0000000000007308 */ /* 0x001e240000001000 */
[----:B0-----:R-:W-:Y:S01]  /*0130*/  VIADD R6, R0, 0xffffffe ;  /* 0x0ffffffe00067836 */ /* 0x001fe20000000000 */
[----:B------:R-:W-:-:S05]  /*0140*/  IABS R0, R3 ;  /* 0x0000000300007213 */ /* 0x000fca0000000000 */
[----:B------:R0:W1:Y:S08]  /*0150*/  F2I.FTZ.U32.TRUNC.NTZ R7, R6 ;  /* 0x0000000600077305 */ /* 0x000070000021f000 */
[----:B------:R-:W2:Y:S01]  /*0160*/  I2F.RP R8, R0 ;  /* 0x0000000000087306 */ /* 0x000ea20000209400 */
[----:B0-----:R-:W-:Y:S02]  /*0170*/  HFMA2 R6, -RZ, RZ, 0, 0 ;  /* 0x00000000ff067431 */ /* 0x001fe400000001ff */
[----:B-1----:R-:W-:-:S04]  /*0180*/  IMAD.MOV R4, RZ, RZ, -R7 ;  /* 0x000000ffff047224 */ /* 0x002fc800078e0a07 */
[----:B------:R-:W-:-:S04]  /*0190*/  IMAD R11, R4, R9, RZ ;  /* 0x00000009040b7224 */ /* 0x000fc800078e02ff */
[----:B------:R-:W-:Y:S01]  /*01a0*/  IMAD.HI.U32 R7, R7, R11, R6 ;  /* 0x0000000b07077227 */ /* 0x000fe200078e0006 */
[----:B--2---:R-:W0:Y:S05]  /*01b0*/  MUFU.RCP R8, R8 ;  /* 0x0000000800087308 */ /* 0x004e2a0000001000 */
[----:B------:R-:W-:-:S04]  /*01c0*/  IMAD.HI.U32 R4, R7, R10, RZ ;  /* 0x0000000a07047227 */ /* 0x000fc800078e00ff */
[----:B------:R-:W-:-:S04]  /*01d0*/  IMAD.MOV R6, RZ, RZ, -R4 ;  /* 0x000000ffff067224 */ /* 0x000fc800078e0a04 */
[----:B------:R-:W-:Y:S02]  /*01e0*/  IMAD R6, R9, R6, R10 ;  /* 0x0000000609067224 */ /* 0x000fe400078e020a */
[----:B0-----:R-:W-:-:S03]  /*01f0*/  VIADD R7, R8, 0xffffffe ;  /* 0x0ffffffe08077836 */ /* 0x001fc60000000000 */
[----:B------:R-:W-:-:S03]  /*0200*/  ISETP.GT.U32.AND P1, PT, R9, R6, PT ;  /* 0x000000060900720c */ /* 0x000fc60003f24070 */
[----:B------:R-:W0:Y:S10]  /*0210*/  F2I.FTZ.U32.TRUNC.NTZ R7, R7 ;  /* 0x0000000700077305 */ /* 0x000e34000021f000 */
[----:B------:R-:W-:Y:S01]  /*0220*/  @!P1 IMAD.IADD R6, R6, 0x1, -R9 ;  /* 0x0000000106069824 */ /* 0x000fe200078e0a09 */
[----:B------:R-:W-:-:S02]  /*0230*/  @!P1 IADD3 R4, PT, PT, R4, 0x1, RZ ;  /* 0x0000000104049810 */ /* 0x000fc40007ffe0ff */
[----:B------:R-:W-:Y:S02]  /*0240*/  ISETP.NE.AND P1, PT, R5, RZ, PT ;  /* 0x000000ff0500720c */ /* 0x000fe40003f25270 */
[----:B------:R-:W-:Y:S02]  /*0250*/  ISETP.GE.U32.AND P0, PT, R6, R9, PT ;  /* 0x000000090600720c */ /* 0x000fe40003f06070 */
[----:B------:R-:W-:Y:S01]  /*0260*/  LOP3.LUT R6, R14, R5, RZ, 0x3c, !PT ;  /* 0x000000050e067212 */ /* 0x000fe200078e3cff */
[----:B0-----:R-:W-:-:S03]  /*0270*/  IMAD.MOV R9, RZ, RZ, -R7 ;  /* 0x000000ffff097224 */ /* 0x001fc600078e0a07 */
[----:B------:R-:W-:Y:S01]  /*0280*/  ISETP.GE.AND P2, PT, R6, RZ, PT ;  /* 0x000000ff0600720c */ /* 0x000fe20003f46270 */
[----:B------:R-:W-:Y:S01]  /*0290*/  IMAD R9, R9, R0, RZ ;  /* 0x0000000009097224 */ /* 0x000fe200078e02ff */
[----:B------:R-:W-:-:S05]  /*02a0*/  MOV R6, RZ ;  /* 0x000000ff00067202 */ /* 0x000fca0000000f00 */
[----:B------:R-:W-:Y:S02]  /*02b0*/  @P0 VIADD R4, R4, 0x1 ;  /* 0x0000000104040836 */ /* 0x000fe40000000000 */
[----:B------:R-:W-:-:S04]  /*02c0*/  IMAD.HI.U32 R6, R7, R9, R6 ;  /* 0x0000000907067227 */ /* 0x000fc800078e0006 */
[----:B------:R-:W-:Y:S01]  /*02d0*/  @!P2 IMAD.MOV R4, RZ, RZ, -R4 ;  /* 0x000000ffff04a224 */ /* 0x000fe200078e0a04 */
[----:B------:R-:W-:Y:S02]  /*02e0*/  @!P1 LOP3.LUT R4, RZ, R5, RZ, 0x33, !PT ;  /* 0x00000005ff049212 */ /* 0x000fe400078e33ff */
[----:B------:R-:W-:Y:S02]  /*02f0*/  IABS R5, R2 ;  /* 0x0000000200057213 */ /* 0x000fe40000000000 */
[----:B------:R-:W-:-:S05]  /*0300*/  IABS R8, R4 ;  /* 0x0000000400087213 */ /* 0x000fca0000000000 */
[----:B------:R-:W-:Y:S02]  /*0310*/  IMAD.MOV.U32 R7, RZ, RZ, R8 ;  /* 0x000000ffff077224 */ /* 0x000fe400078e0008 */
[----:B------:R-:W0:Y:S02]  /*0320*/  I2F.RP R8, R5 ;  /* 0x0000000500087306 */ /* 0x000e240000209400 */
[----:B------:R-:W-:-:S04]  /*0330*/  IMAD.HI.U32 R6, R6, R7, RZ ;  /* 0x0000000706067227 */ /* 0x000fc800078e00ff */
[----:B------:R-:W-:-:S04]  /*0340*/  IMAD.MOV R9, RZ, RZ, -R6 ;  /* 0x000000ffff097224 */ /* 0x000fc800078e0a06 */
[C---:B------:R-:W-:Y:S01]  /*0350*/  IMAD R7, R0.reuse, R9, R7 ;  /* 0x0000000900077224 */ /* 0x040fe200078e0207 */
[----:B0-----:R-:W0:Y:S04]  /*0360*/  MUFU.RCP R8, R8 ;  /* 0x0000000800087308 */ /* 0x001e280000001000 */
[----:B------:R-:W-:-:S13]  /*0370*/  ISETP.GT.U32.AND P1, PT, R0, R7, PT ;  /* 0x000000070000720c */ /* 0x000fda0003f24070 */
[----:B------:R-:W-:Y:S02]  /*0380*/  @!P1 IMAD.IADD R7, R7, 0x1, -R0 ;  /* 0x0000000107079824 */ /* 0x000fe400078e0a00 */
[----:B------:R-:W-:Y:S01]  /*0390*/  @!P1 VIADD R6, R6, 0x1 ;  /* 0x0000000106069836 */ /* 0x000fe20000000000 */
[----:B0-----:R-:W-:Y:S02]  /*03a0*/  IADD3 R9, PT, PT, R8, 0xffffffe, RZ ;  /* 0x0ffffffe08097810 */ /* 0x001fe40007ffe0ff */
[----:B------:R-:W-:Y:S02]  /*03b0*/  ISETP.GE.U32.AND P0, PT, R7, R0, PT ;  /* 0x000000000700720c */ /* 0x000fe40003f06070 */
[----:B------:R-:W0:Y:S01]  /*03c0*/  F2I.FTZ.U32.TRUNC.NTZ R7, R9 ;  /* 0x0000000900077305 */ /* 0x000e22000021f000 */
[----:B------:R-:W-:Y:S02]  /*03d0*/  LOP3.LUT R0, R4, R3, RZ, 0x3c, !PT ;  /* 0x0000000304007212 */ /* 0x000fe400078e3cff */
[----:B------:R-:W-:-:S02]  /*03e0*/  ISETP.NE.AND P1, PT, R3, RZ, PT ;  /* 0x000000ff0300720c */ /* 0x000fc40003f25270 */
[----:B------:R-:W-:-:S06]  /*03f0*/  ISETP.GE.AND P2, PT, R0, RZ, PT ;  /* 0x000000ff0000720c */ /* 0x000fcc0003f46270 */
[----:B------:R-:W-:-:S04]  /*0400*/  @P0 VIADD R6, R6, 0x1 ;  /* 0x0000000106060836 */ /* 0x000fc80000000000 */
[----:B------:R-:W-:Y:S01]  /*0410*/  IMAD.MOV.U32 R11, RZ, RZ, R6 ;  /* 0x000000ffff0b7224 */ /* 0x000fe200078e0006 */
[----:B0-----:R-:W-:Y:S01]  /*0420*/  IADD3 R0, PT, PT, RZ, -R7, RZ ;  /* 0x80000007ff007210 */ /* 0x001fe20007ffe0ff */
[----:B------:R-:W-:Y:S02]  /*0430*/  IMAD.MOV.U32 R6, RZ, RZ, RZ ;  /* 0x000000ffff067224 */ /* 0x000fe400078e00ff */
[----:B------:R-:W-:Y:S01]  /*0440*/  @!P2 IMAD.MOV R11, RZ, RZ, -R11 ;  /* 0x000000ffff0ba224 */ /* 0x000fe200078e0a0b */
[----:B------:R-:W-:Y:S01]  /*0450*/  @!P1 LOP3.LUT R11, RZ, R3, RZ, 0x33, !PT ;  /* 0x00000003ff0b9212 */ /* 0x000fe200078e33ff */
[----:B------:R-:W-:-:S03]  /*0460*/  IMAD R3, R0, R5, RZ ;  /* 0x0000000500037224 */ /* 0x000fc600078e02ff */
[----:B------:R-:W-:Y:S01]  /*0470*/  IABS R0, R11 ;  /* 0x0000000b00007213 */ /* 0x000fe20000000000 */
[----:B------:R-:W-:-:S06]  /*0480*/  IMAD.HI.U32 R6, R7, R3, R6 ;  /* 0x0000000307067227 */ /* 0x000fcc00078e0006 */
[----:B------:R-:W-:Y:S02]  /*0490*/  IMAD.HI.U32 R13, R6, R0, RZ ;  /* 0x00000000060d7227 */ /* 0x000fe400078e00ff */
[----:B------:R-:W0:Y:S02]  /*04a0*/  LDC R6, c[0x0][0x3a4] ;  /* 0x0000e900ff067b82 */ /* 0x000e240000000800 */
[----:B------:R-:W-:-:S04]  /*04b0*/  IMAD.MOV R3, RZ, RZ, -R13 ;  /* 0x000000ffff037224 */ /* 0x000fc800078e0a0d */
[----:B------:R-:W-:-:S05]  /*04c0*/  IMAD R0, R5, R3, R0 ;  /* 0x0000000305007224 */ /* 0x000fca00078e0200 */
[----:B------:R-:W-:-:S13]  /*04d0*/  ISETP.GT.U32.AND P1, PT, R5, R0, PT ;  /* 0x000000000500720c */ /* 0x000fda0003f24070 */
[-C--:B------:R-:W-:Y:S01]  /*04e0*/  @!P1 IADD3 R0, PT, PT, R0, -R5.reuse, RZ ;  /* 0x8000000500009210 */ /* 0x080fe20007ffe0ff */
[----:B------:R-:W-:Y:S01]  /*04f0*/  @!P1 VIADD R13, R13, 0x1 ;  /* 0x000000010d0d9836 */ /* 0x000fe20000000000 */
[----:B------:R-:W-:Y:S02]  /*0500*/  ISETP.NE.AND P1, PT, R2, RZ, PT ;  /* 0x000000ff0200720c */ /* 0x000fe40003f25270 */
[----:B------:R-:W-:Y:S02]  /*0510*/  ISETP.GE.U32.AND P0, PT, R0, R5, PT ;  /* 0x000000050000720c */ /* 0x000fe40003f06070 */
[----:B------:R-:W-:-:S04]  /*0520*/  LOP3.LUT R0, R11, R2, RZ, 0x3c, !PT ;  /* 0x000000020b007212 */ /* 0x000fc800078e3cff */
[----:B------:R-:W-:Y:S02]  /*0530*/  ISETP.GE.AND P2, PT, R0, RZ, PT ;  /* 0x000000ff0000720c */ /* 0x000fe40003f46270 */
[----:B0-----:R-:W0:Y:S05]  /*0540*/  MUFU.RCP R0, R6 ;  /* 0x0000000600007308 */ /* 0x001e2a0000001000 */
[----:B------:R-:W-:-:S06]  /*0550*/  @P0 VIADD R13, R13, 0x1 ;  /* 0x000000010d0d0836 */ /* 0x000fcc0000000000 */
[----:B------:R-:W-:Y:S01]  /*0560*/  @!P2 IMAD.MOV R13, RZ, RZ, -R13 ;  /* 0x000000ffff0da224 */ /* 0x000fe200078e0a0d */
[----:B------:R-:W-:-:S04]  /*0570*/  @!P1 LOP3.LUT R13, RZ, R2, RZ, 0x33, !PT ;  /* 0x00000002ff0d9212 */ /* 0x000fc800078e33ff */
[----:B------:R-:W-:Y:S01]  /*0580*/  IADD3 R3, PT, PT, -R13, RZ, RZ ;  /* 0x000000ff0d037210 */ /* 0x000fe20007ffe1ff */
[----:B0-----:R-:W-:-:S04]  /*0590*/  FFMA R5, R0, -R6, 1 ;  /* 0x3f80000000057423 */ /* 0x001fc80000000806 */
[----:B------:R-:W-:Y:S02]  /*05a0*/  IMAD R2, R2, R3, R11 ;  /* 0x0000000302027224 */ /* 0x000fe400078e020b */
[----:B------:R-:W-:-:S03]  /*05b0*/  FFMA R0, R0, R5, R0 ;  /* 0x0000000500007223 */ /* 0x000fc60000000000 */
[----:B------:R-:W-:-:S05]  /*05c0*/  I2FP.F32.S32 R2, R2 ;  /* 0x0000000200027245 */ /* 0x000fca0000201400 */
[----:B------:R-:W-:-:S04]  /*05d0*/  FADD R3, R2, 0.5 ;  /* 0x3f00000002037421 */ /* 0x000fc80000000000 */
[----:B------:R-:W0:Y:S01]  /*05e0*/  FCHK P0, R3, R6 ;  /* 0x0000000603007302 */ /* 0x000e220000000000 */
[----:B------:R-:W-:-:S04]  /*05f0*/  FFMA R2, R3, R0, RZ ;  /* 0x0000000003027223 */ /* 0x000fc800000000ff */
[----:B------:R-:W-:-:S04]  /*0600*/  FFMA R5, R2, -R6, R3 ;  /* 0x8000000602057223 */ /* 0x000fc80000000003 */
[----:B------:R-:W-:Y:S01]  /*0610*/  FFMA R12, R0, R5, R2 ;  /* 0x00000005000c7223 */ /* 0x000fe20000000002 */
[----:B0-----:R-:W-:Y:S06]  /*0620*/  @!P0 BRA `(.L_x_1) ;  /* 0x0000000000148947 */ /* 0x001fec0003800000 */
[----:B------:R-:W0:Y:S01]  /*0630*/  LDCU UR4, c[0x0][0x3a4] ;  /* 0x00007480ff0477ac */ /* 0x000e220008000800 */
[----:B------:R-:W-:Y:S01]  /*0640*/  MOV R16, 0x670 ;  /* 0x0000067000107802 */ /* 0x000fe20000000f00 */
[----:B0-----:R-:W-:-:S07]  /*0650*/  IMAD.U32 R0, RZ, RZ, UR4 ;  /* 0x00000004ff007e24 */ /* 0x001fce000f8e00ff */
[----:B------:R-:W-:Y:S05]  /*0660*/  CALL.REL.NOINC `($__internal_0_$__cuda_sm3x_div_rn_noftz_f32_slowpath) ;  /* 0x00000014002c7944 */ /* 0x000fea0003c00000 */
[----:B------:R-:W-:-:S07]  /*0670*/  IMAD.MOV.U32 R12, RZ, RZ, R2 ;  /* 0x000000ffff0c7224 */ /* 0x000fce00078e0002 */
.L_x_1:
[----:B------:R-:W-:Y:S05]  /*0680*/  BSYNC.RECONVERGENT B0 ;  /* 0x0000000000007941 */ /* 0x000fea0003800200 */
.L_x_0:
[----:B------:R-:W0:Y:S01]  /*0690*/  LDC R6, c[0x0][0x3a4] ;  /* 0x0000e900ff067b82 */ /* 0x000e220000000800 */
[----:B------:R-:W-:Y:S01]  /*06a0*/  UMOV UR4, 0x40400000 ;  /* 0x4040000000047882 */ /* 0x000fe20000000000 */
[----:B------:R-:W-:Y:S01]  /*06b0*/  FADD R12, R12, -0.5 ;  /* 0xbf0000000c0c7421 */ /* 0x000fe20000000000 */
[----:B------:R-:W-:Y:S01]  /*06c0*/  IMAD.U32 R5, RZ, RZ, UR4 ;  /* 0x00000004ff057e24 */ /* 0x000fe2000f8e00ff */
[----:B0-----:R-:W0:Y:S08]  /*06d0*/  MUFU.RCP R3, R6 ;  /* 0x0000000600037308 */ /* 0x001e300000001000 */
[----:B------:R-:W1:Y:S01]  /*06e0*/  FCHK P0, R5, R6 ;  /* 0x0000000605007302 */ /* 0x000e620000000000 */
[----:B0-----:R-:W-:-:S04]  /*06f0*/  FFMA R0, R3, -R6, 1 ;  /* 0x3f80000003007423 */ /* 0x001fc80000000806 */
[----:B------:R-:W-:-:S04]  /*0700*/  FFMA R0, R3, R0, R3 ;  /* 0x0000000003007223 */ /* 0x000fc80000000003 */
[----:B------:R-:W-:-:S04]  /*0710*/  FFMA R3, R0, 3, RZ ;  /* 0x4040000000037823 */ /* 0x000fc800000000ff */
[----:B------:R-:W-:-:S04]  /*0720*/  FFMA R2, R3, -R6, 3 ;  /* 0x4040000003027423 */ /* 0x000fc80000000806 */
[----:B------:R-:W-:Y:S01]  /*0730*/  FFMA R3, R0, R2, R3 ;  /* 0x0000000200037223 */ /* 0x000fe20000000003 */
[----:B-1----:R-:W-:Y:S06]  /*0740*/  @!P0 BRA `(.L_x_2) ;  /* 0x0000000000188947 */ /* 0x002fec0003800000 */
[----:B------:R-:W0:Y:S01]  /*0750*/  LDCU UR4, c[0x0][0x3a4] ;  /* 0x00007480ff0477ac */ /* 0x000e220008000800 */
[----:B------:R-:W-:Y:S01]  /*0760*/  HFMA2 R3, -RZ, RZ, 2.125, 0 ;  /* 0x40400000ff037431 */ /* 0x000fe200000001ff */
[----:B------:R-:W-:Y:S01]  /*0770*/  MOV R16, 0x7a0 ;  /* 0x000007a000107802 */ /* 0x000fe20000000f00 */
[----:B0-----:R-:W-:-:S07]  /*0780*/  IMAD.U32 R0, RZ, RZ, UR4 ;  /* 0x00000004ff007e24 */ /* 0x001fce000f8e00ff */
[----:B------:R-:W-:Y:S05]  /*0790*/  CALL.REL.NOINC `($__internal_0_$__cuda_sm3x_div_rn_noftz_f32_slowpath) ;  /* 0x0000001000e07944 */ /* 0x000fea0003c00000 */
[----:B------:R-:W-:-:S07]  /*07a0*/  IMAD.MOV.U32 R3, RZ, RZ, R2 ;  /* 0x000000ffff037224 */ /* 0x000fce00078e0002 */
.L_x_2:
[----:B------:R-:W0:Y:S01]  /*07b0*/  LDC R11, c[0x0][0x394] ;  /* 0x0000e500ff0b7b82 */ /* 0x000e220000000800 */
[C-C-:B------:R-:W-:Y:S01]  /*07c0*/  FADD R0, R12.reuse, R3.reuse ;  /* 0x000000030c007221 */ /* 0x140fe20000000000 */
[----:B------:R-:W-:Y:S01]  /*07d0*/  FADD R3, R12, -R3 ;  /* 0x800000030c037221 */ /* 0x000fe20000000000 */
[----:B------:R-:W1:Y:S01]  /*07e0*/  LDCU.64 UR6, c[0x0][0x358] ;  /* 0x00006b00ff0677ac */ /* 0x000e620008000a00 */
[----:B------:R-:W-:Y:S01]  /*07f0*/  BSSY.RECONVERGENT B0, `(.L_x_3) ;  /* 0x000011d000007945 */ /* 0x000fe20003800200 */
[----:B------:R-:W-:Y:S01]  /*0800*/  IMAD.MOV.U32 R10, RZ, RZ, RZ ;  /* 0x000000ffff0a7224 */ /* 0x000fe200078e00ff */
[----:B------:R-:W-:Y:S01]  /*0810*/  MOV R9, RZ ;  /* 0x000000ff00097202 */ /* 0x000fe20000000f00 */
[----:B------:R-:W0:Y:S08]  /*0820*/  F2I.FLOOR.NTZ R0, R0 ;  /* 0x0000000000007305 */ /* 0x000e300000207100 */
[----:B------:R-:W2:Y:S01]  /*0830*/  F2I.CEIL.NTZ R3, R3 ;  /* 0x0000000300037305 */ /* 0x000ea2000020b100 */
[----:B0-----:R-:W-:-:S02]  /*0840*/  VIADDMNMX R11, R11, 0xffffffff, R0, PT ;  /* 0xffffffff0b0b7846 */ /* 0x001fc40003800100 */
[----:B--2---:R-:W-:-:S04]  /*0850*/  VIMNMX R6, PT, PT, RZ, R3, !PT ;  /* 0x00000003ff067248 */ /* 0x004fc80007fe0100 */
[----:B------:R-:W-:-:S13]  /*0860*/  ISETP.GT.AND P0, PT, R6, R11, PT ;  /* 0x0000000b0600720c */ /* 0x000fda0003f04270 */
[----:B-1----:R-:W-:Y:S05]  /*0870*/  @P0 BRA `(.L_x_4) ;  /* 0x0000001000500947 */ /* 0x002fea0003800000 */
[----:B------:R-:W0:Y:S01]  /*0880*/  LDC R17, c[0x0][0x39c] ;  /* 0x0000e700ff117b82 */ /* 0x000e220000000800 */
[----:B------:R-:W-:-:S07]  /*0890*/  ISETP.GE.AND P2, PT, R4, RZ, PT ;  /* 0x000000ff0400720c */ /* 0x000fce0003f46270 */
[----:B------:R-:W1:Y:S01]  /*08a0*/  LDC R16, c[0x0][0x3a0] ;  /* 0x0000e800ff107b82 */ /* 0x000e620000000800 */
[----:B0-----:R-:W-:-:S04]  /*08b0*/  IABS R5, R17 ;  /* 0x0000001100057213 */ /* 0x001fc80000000000 */
[----:B------:R-:W0:Y:S01]  /*08c0*/  I2F.RP R7, R5 ;  /* 0x0000000500077306 */ /* 0x000e220000209400 */
[----:B-1----:R-:W-:-:S07]  /*08d0*/  IABS R0, R16 ;  /* 0x0000001000007213 */ /* 0x002fce0000000000 */
[----:B------:R-:W1:Y:S08]  /*08e0*/  I2F.RP R10, R0 ;  /* 0x00000000000a7306 */ /* 0x000e700000209400 */
[----:B0-----:R-:W0:Y:S08]  /*08f0*/  MUFU.RCP R7, R7 ;  /* 0x0000000700077308 */ /* 0x001e300000001000 */
[----:B-1----:R-:W1:Y:S01]  /*0900*/  MUFU.RCP R10, R10 ;  /* 0x0000000a000a7308 */ /* 0x002e620000001000 */
[----:B0-----:R-:W-:-:S07]  /*0910*/  VIADD R2, R7, 0xffffffe ;  /* 0x0ffffffe07027836 */ /* 0x001fce0000000000 */
[----:B------:R0:W2:Y:S01]  /*0920*/  F2I.FTZ.U32.TRUNC.NTZ R3, R2 ;  /* 0x0000000200037305 */ /* 0x0000a2000021f000 */
[----:B-1----:R-:W-:Y:S02]  /*0930*/  VIADD R8, R10, 0xffffffe ;  /* 0x0ffffffe0a087836 */ /* 0x002fe40000000000 */
[----:B------:R-:W-:-:S05]  /*0940*/  IMAD.MOV.U32 R10, RZ, RZ, RZ ;  /* 0x000000ffff0a7224 */ /* 0x000fca00078e00ff */
[----:B------:R1:W3:Y:S01]  /*0950*/  F2I.FTZ.U32.TRUNC.NTZ R9, R8 ;  /* 0x0000000800097305 */ /* 0x0002e2000021f000 */
[----:B0-----:R-:W-:Y:S02]  /*0960*/  IMAD.MOV.U32 R2, RZ, RZ, RZ ;  /* 0x000000ffff027224 */ /* 0x001fe400078e00ff */
[----:B--2---:R-:W-:Y:S02]  /*0970*/  IMAD.MOV R18, RZ, RZ, -R3 ;  /* 0x000000ffff127224 */ /* 0x004fe400078e0a03 */
[----:B-1----:R-:W-:Y:S02]  /*0980*/  IMAD.MOV.U32 R8, RZ, RZ, RZ ;  /* 0x000000ffff087224 */ /* 0x002fe400078e00ff */
[----:B------:R-:W-:Y:S01]  /*0990*/  IMAD R15, R18, R5, RZ ;  /* 0x00000005120f7224 */ /* 0x000fe200078e02ff */
[----:B------:R-:W-:-:S03]  /*09a0*/  IABS R18, R4 ;  /* 0x0000000400127213 */ /* 0x000fc60000000000 */
[----:B------:R-:W-:Y:S01]  /*09b0*/  IMAD.HI.U32 R15, R3, R15, R2 ;  /* 0x0000000f030f7227 */ /* 0x000fe200078e0002 */
[----:B---3--:R-:W-:Y:S02]  /*09c0*/  IADD3 R19, PT, PT, RZ, -R9, RZ ;  /* 0x80000009ff137210 */ /* 0x008fe40007ffe0ff */
[----:B------:R-:W-:Y:S01]  /*09d0*/  IABS R3, R14 ;  /* 0x0000000e00037213 */ /* 0x000fe20000000000 */
[----:B------:R-:W-:Y:S02]  /*09e0*/  IMAD.MOV.U32 R2, RZ, RZ, R18 ;  /* 0x000000ffff027224 */ /* 0x000fe400078e0012 */
[----:B------:R-:W-:Y:S02]  /*09f0*/  IMAD R7, R19, R0, RZ ;  /* 0x0000000013077224 */ /* 0x000fe400078e02ff */
[----:B------:R-:W-:-:S04]  /*0a00*/  IMAD.HI.U32 R15, R15, R2, RZ ;  /* 0x000000020f0f7227 */ /* 0x000fc800078e00ff */
[----:B------:R-:W-:Y:S01]  /*0a10*/  IMAD.HI.U32 R7, R9, R7, R8 ;  /* 0x0000000709077227 */ /* 0x000fe200078e0008 */
[----:B------:R-:W-:-:S03]  /*0a20*/  IADD3 R15, PT, PT, -R15, RZ, RZ ;  /* 0x000000ff0f0f7210 */ /* 0x000fc60007ffe1ff */
[----:B------:R-:W-:Y:S02]  /*0a30*/  HFMA2 R9, -RZ, RZ, 0, 0 ;  /* 0x00000000ff097431 */ /* 0x000fe400000001ff */
[----:B------:R-:W-:Y:S02]  /*0a40*/  IMAD R8, R5, R15, R2 ;  /* 0x0000000f05087224 */ /* 0x000fe400078e0202 */
[----:B------:R-:W-:-:S03]  /*0a50*/  IMAD.HI.U32 R7, R7, R3, RZ ;  /* 0x0000000307077227 */ /* 0x000fc600078e00ff */
[----:B------:R-:W-:Y:S01]  /*0a60*/  ISETP.GT.U32.AND P0, PT, R5, R8, PT ;  /* 0x000000080500720c */ /* 0x000fe20003f04070 */
[----:B------:R-:W-:-:S04]  /*0a70*/  IMAD.MOV R7, RZ, RZ, -R7 ;  /* 0x000000ffff077224 */ /* 0x000fc800078e0a07 */
[----:B------:R-:W-:-:S05]  /*0a80*/  IMAD R7, R0, R7, R3 ;  /* 0x0000000700077224 */ /* 0x000fca00078e0203 */
[----:B------:R-:W-:-:S03]  /*0a90*/  ISETP.GT.U32.AND P1, PT, R0, R7, PT ;  /* 0x000000070000720c */ /* 0x000fc60003f24070 */
[----:B------:R-:W-:Y:S01]  /*0aa0*/  @!P0 IMAD.IADD R8, R8, 0x1, -R5 ;  /* 0x0000000108088824 */ /* 0x000fe200078e0a05 */
[----:B------:R-:W-:-:S04]  /*0ab0*/  ISETP.NE.AND P0, PT, R17, RZ, PT ;  /* 0x000000ff1100720c */ /* 0x000fc80003f05270 */
[----:B------:R-:W-:-:S05]  /*0ac0*/  ISETP.GT.U32.AND P4, PT, R5, R8, PT ;  /* 0x000000080500720c */ /* 0x000fca0003f84070 */
[----:B------:R-:W-:Y:S01]  /*0ad0*/  @!P1 IMAD.IADD R7, R7, 0x1, -R0 ;  /* 0x0000000107079824 */ /* 0x000fe200078e0a00 */
[----:B------:R-:W-:-:S04]  /*0ae0*/  ISETP.GE.AND P1, PT, R14, RZ, PT ;  /* 0x000000ff0e00720c */ /* 0x000fc80003f26270 */
[----:B------:R-:W-:-:S03]  /*0af0*/  ISETP.GT.U32.AND P3, PT, R0, R7, PT ;  /* 0x000000070000720c */ /* 0x000fc60003f64070 */
[----:B------:R-:W-:Y:S02]  /*0b00*/  @!P4 IADD3 R8, PT, PT, R8, -R5, RZ ;  /* 0x800000050808c210 */ /* 0x000fe40007ffe0ff */
[----:B------:R-:W-:-:S03]  /*0b10*/  ISETP.NE.AND P4, PT, R16, RZ, PT ;  /* 0x000000ff1000720c */ /* 0x000fc60003f85270 */
[----:B------:R-:W-:Y:S01]  /*0b20*/  @!P2 IMAD.MOV R8, RZ, RZ, -R8 ;  /* 0x000000ffff08a224 */ /* 0x000fe200078e0a08 */
[----:B------:R-:W-:-:S04]  /*0b30*/  @!P0 LOP3.LUT R8, RZ, R17, RZ, 0x33, !PT ;  /* 0x00000011ff088212 */ /* 0x000fc800078e33ff */
[----:B------:R-:W-:-:S04]  /*0b40*/  @!P3 IMAD.IADD R7, R7, 0x1, -R0 ;  /* 0x000000010707b824 */ /* 0x000fc800078e0a00 */
[----:B------:R-:W-:Y:S01]  /*0b50*/  @!P1 IMAD.MOV R7, RZ, RZ, -R7 ;  /* 0x000000ffff079224 */ /* 0x000fe200078e0a07 */
[----:B------:R-:W-:-:S07]  /*0b60*/  @!P4 LOP3.LUT R7, RZ, R16, RZ, 0x33, !PT ;  /* 0x00000010ff07c212 */ /* 0x000fce00078e33ff */
.L_x_19:
[----:B------:R-:W-:Y:S01]  /*0b70*/  I2FP.F32.U32 R3, R6 ;  /* 0x0000000600037245 */ /* 0x000fe20000201000 */
[----:B------:R-:W-:Y:S01]  /*0b80*/  BSSY.RECONVERGENT B1, `(.L_x_5) ;  /* 0x00000d5000017945 */ /* 0x000fe20003800200 */
[----:B------:R-:W-:-:S03]  /*0b90*/  IMAD.MOV.U32 R15, RZ, RZ, 0x3f800000 ;  /* 0x3f800000ff0f7424 */ /* 0x000fc600078e00ff */
[----:B------:R-:W-:-:S05]  /*0ba0*/  FADD R3, -R12, R3 ;  /* 0x000000030c037221 */ /* 0x000fca0000000100 */
[----:B------:R-:W-:-:S13]  /*0bb0*/  FSETP.GEU.AND P0, PT, |R3|, 9.9999999747524270788e-07, PT ;  /* 0x358637bd0300780b */ /* 0x000fda0003f0e200 */
[----:B------:R-:W-:Y:S05]  /*0bc0*/  @!P0 BRA `(.L_x_6) ;  /* 0x0000000c00408947 */ /* 0x000fea0003800000 */
[----:B------:R-:W-:Y:S01]  /*0bd0*/  FSETP.GE.AND P0, PT, |R3|, 3, PT ;  /* 0x404000000300780b */ /* 0x000fe20003f06200 */
[----:B------:R-:W-:-:S12]  /*0be0*/  IMAD.MOV.U32 R15, RZ, RZ, RZ ;  /* 0x000000ffff0f7224 */ /* 0x000fd800078e00ff */
[----:B------:R-:W-:Y:S05]  /*0bf0*/  @P0 BRA `(.L_x_6) ;  /* 0x0000000c00340947 */ /* 0x000fea0003800000 */
[----:B------:R-:W-:Y:S01]  /*0c00*/  FMUL R0, R3, 3.1415927410125732422 ;  /* 0x40490fdb03007820 */ /* 0x000fe20000400000 */
[----:B------:R-:W-:Y:S03]  /*0c10*/  BSSY.RECONVERGENT B2, `(.L_x_7) ;  /* 0x0000040000027945 */ /* 0x000fe60003800200 */
[C---:B------:R-:W-:Y:S01]  /*0c20*/  FMUL R2, R0.reuse, 0.63661974668502807617 ;  /* 0x3f22f98300027820 */ /* 0x040fe20000400000 */
[----:B------:R-:W-:-:S05]  /*0c30*/  FSETP.GE.AND P0, PT, |R0|, 105615, PT ;  /* 0x47ce47800000780b */ /* 0x000fca0003f06200 */
[----:B------:R-:W0:Y:S02]  /*0c40*/  F2I.NTZ R2, R2 ;  /* 0x0000000200027305 */ /* 0x000e240000203100 */
[----:B0-----:R-:W-:-:S05]  /*0c50*/  I2FP.F32.S32 R3, R2 ;  /* 0x0000000200037245 */ /* 0x001fca0000201400 */
[----:B------:R-:W-:-:S04]  /*0c60*/  FFMA R4, R3, -1.5707962512969970703, R0 ;  /* 0xbfc90fda03047823 */ /* 0x000fc80000000000 */
[----:B------:R-:W-:-:S04]  /*0c70*/  FFMA R4, R3, -7.5497894158615963534e-08, R4 ;  /* 0xb3a2216803047823 */ /* 0x000fc80000000004 */
[----:B------:R-:W-:Y:S01]  /*0c80*/  FFMA R3, R3, -5.3903029534742383927e-15, R4 ;  /* 0xa7c234c503037823 */ /* 0x000fe20000000004 */
[----:B------:R-:W-:Y:S06]  /*0c90*/  @!P0 BRA `(.L_x_8) ;  /* 0x0000000000dc8947 */ /* 0x000fec0003800000 */
[----:B------:R-:W-:-:S13]  /*0ca0*/  FSETP.NEU.AND P0, PT, |R0|, +INF , PT ;  /* 0x7f8000000000780b */ /* 0x000fda0003f0d200 */
[----:B------:R-:W-:Y:S01]  /*0cb0*/  @!P0 FMUL R3, RZ, R0 ;  /* 0x00000000ff038220 */ /* 0x000fe20000400000 */
[----:B------:R-:W-:Y:S01]  /*0cc0*/  @!P0 MOV R2, RZ ;  /* 0x000000ff00028202 */ /* 0x000fe20000000f00 */
[----:B------:R-:W-:Y:S06]  /*0cd0*/  @!P0 BRA `(.L_x_8) ;  /* 0x0000000000cc8947 */ /* 0x000fec0003800000 */
[----:B------:R-:W-:Y:S01]  /*0ce0*/  IMAD.SHL.U32 R3, R0, 0x100, RZ ;  /* 0x0000010000037824 */ /* 0x000fe200078e00ff */
[----:B------:R-:W0:Y:S01]  /*0cf0*/  LDCU.64 UR8, c[0x4][URZ] ;  /* 0x01000000ff0877ac */ /* 0x000e220008000a00 */
[----:B------:R-:W-:Y:S02]  /*0d00*/  IMAD.MOV.U32 R16, RZ, RZ, RZ ;  /* 0x000000ffff107224 */ /* 0x000fe400078e00ff */
[----:B------:R-:W-:Y:S01]  /*0d10*/  IMAD.MOV.U32 R2, RZ, RZ, R1 ;  /* 0x000000ffff027224 */ /* 0x000fe200078e0001 */
[----:B------:R-:W-:Y:S01]  /*0d20*/  LOP3.LUT R15, R3, 0x80000000, RZ, 0xfc, !PT ;  /* 0x80000000030f7812 */ /* 0x000fe200078efcff */
[----:B------:R-:W-:Y:S01]  /*0d30*/  UMOV UR5, URZ ;  /* 0x000000ff00057c82 */ /* 0x000fe20008000000 */
[----:B------:R-:W-:-:S05]  /*0d40*/  UMOV UR4, URZ ;  /* 0x000000ff00047c82 */ /* 0x000fca0008000000 */
.L_x_9:
[----:B0-----:R-:W-:Y:S01]  /*0d50*/  MOV R18, UR8 ;  /* 0x0000000800127c02 */ /* 0x001fe20008000f00 */
[----:B------:R-:W-:-:S05]  /*0d60*/  IMAD.U32 R19, RZ, RZ, UR9 ;  /* 0x00000009ff137e24 */ /* 0x000fca000f8e00ff */
[----:B------:R-:W2:Y:S01]  /*0d70*/  LDG.E.CONSTANT R4, desc[UR6][R18.64] ;  /* 0x0000000612047981 */ /* 0x000ea2000c1e9900 */
[----:B------:R-:W-:Y:S02]  /*0d80*/  UIADD3 UR8, UP0, UPT, UR8, 0x4, URZ ;  /* 0x0000000408087890 */ /* 0x000fe4000ff1e0ff */
[----:B------:R-:W-:Y:S02]  /*0d90*/  UIADD3 UR4, UPT, UPT, UR4, 0x1, URZ ;  /* 0x0000000104047890 */ /* 0x000fe4000fffe0ff */
[----:B------:R-:W-:Y:S02]  /*0da0*/  UIADD3.X UR9, UPT, UPT, URZ, UR9, URZ, UP0, !UPT ;  /* 0x00000009ff097290 */ /* 0x000fe400087fe4ff */
[----:B------:R-:W-:Y:S01]  /*0db0*/  UISETP.NE.AND UP0, UPT, UR4, 0x6, UPT ;  /* 0x000000060400788c */ /* 0x000fe2000bf05270 */
[----:B--2---:R-:W-:-:S03]  /*0dc0*/  IMAD.WIDE.U32 R4, R4, R15, RZ ;  /* 0x0000000f04047225 */ /* 0x004fc600078e00ff */
[----:B------:R-:W-:-:S04]  /*0dd0*/  IADD3 R3, P0, PT, R4, R16, RZ ;  /* 0x0000001004037210 */ /* 0x000fc80007f1e0ff */
[----:B------:R-:W-:Y:S01]  /*0de0*/  IADD3.X R16, PT, PT, R5, UR5, RZ, P0, !PT ;  /* 0x0000000505107c10 */ /* 0x000fe200087fe4ff */
[----:B------:R0:W-:Y:S02]  /*0df0*/  STL [R2], R3 ;  /* 0x0000000302007387 */ /* 0x0001e40000100800 */
[----:B0-----:R-:W-:Y:S01]  /*0e00*/  VIADD R2, R2, 0x4 ;  /* 0x0000000402027836 */ /* 0x001fe20000000000 */
[----:B------:R-:W-:Y:S06]  /*0e10*/  BRA.U UP0, `(.L_x_9) ;  /* 0xfffffffd00cc7547 */ /* 0x000fec000b83ffff */
[----:B------:R-:W-:Y:S01]  /*0e20*/  SHF.R.U32.HI R5, RZ, 0x17, R0 ;  /* 0x00000017ff057819 */ /* 0x000fe20000011600 */
[----:B------:R0:W-:Y:S03]  /*0e30*/  STL [R1+0x18], R16 ;  /* 0x0000181001007387 */ /* 0x0001e60000100800 */
[C---:B------:R-:W-:Y:S02]  /*0e40*/  LOP3.LUT R2, R5.reuse, 0xe0, RZ, 0xc0, !PT ;  /* 0x000000e005027812 */ /* 0x040fe400078ec0ff */
[----:B------:R-:W-:-:S03]  /*0e50*/  LOP3.LUT P0, RZ, R5, 0x1f, RZ, 0xc0, !PT ;  /* 0x0000001f05ff7812 */ /* 0x000fc6000780c0ff */
[----:B------:R-:W-:-:S05]  /*0e60*/  VIADD R2, R2, 0xffffff80 ;  /* 0xffffff8002027836 */ /* 0x000fca0000000000 */
[----:B------:R-:W-:-:S05]  /*0e70*/  SHF.R.U32.HI R2, RZ, 0x5, R2 ;  /* 0x00000005ff027819 */ /* 0x000fca0000011602 */
[----:B------:R-:W-:-:S05]  /*0e80*/  IMAD R15, R2, -0x4, R1 ;  /* 0xfffffffc020f7824 */ /* 0x000fca00078e0201 */
[----:B------:R-:W2:Y:S04]  /*0e90*/  LDL R2, [R15+0x18] ;  /* 0x000018000f027983 */ /* 0x000ea80000100800 */
[----:B------:R-:W2:Y:S04]  /*0ea0*/  LDL R3, [R15+0x14] ;  /* 0x000014000f037983 */ /* 0x000ea80000100800 */
[----:B------:R-:W3:Y:S01]  /*0eb0*/  @P0 LDL R4, [R15+0x10] ;  /* 0x000010000f040983 */ /* 0x000ee20000100800 */
[----:B------:R-:W-:Y:S01]  /*0ec0*/  LOP3.LUT R5, R5, 0x1f, RZ, 0xc0, !PT ;  /* 0x0000001f05057812 */ /* 0x000fe200078ec0ff */
[----:B------:R-:W-:Y:S01]  /*0ed0*/  UMOV UR4, 0x54442d19 ;  /* 0x54442d1900047882 */ /* 0x000fe20000000000 */
[----:B------:R-:W-:-:S02]  /*0ee0*/  UMOV UR5, 0x3bf921fb ;  /* 0x3bf921fb00057882 */ /* 0x000fc40000000000 */
[-C--:B--2---:R-:W-:Y:S02]  /*0ef0*/  @P0 SHF.L.W.U32.HI R2, R3, R5.reuse, R2 ;  /* 0x0000000503020219 */ /* 0x084fe40000010e02 */
[----:B---3--:R-:W-:Y:S02]  /*0f00*/  @P0 SHF.L.W.U32.HI R3, R4, R5, R3 ;  /* 0x0000000504030219 */ /* 0x008fe40000010e03 */
[----:B------:R-:W-:Y:S02]  /*0f10*/  ISETP.GE.AND P0, PT, R0, RZ, PT ;  /* 0x000000ff0000720c */ /* 0x000fe40003f06270 */
[C---:B------:R-:W-:Y:S02]  /*0f20*/  SHF.L.W.U32.HI R5, R3.reuse, 0x2, R2 ;  /* 0x0000000203057819 */ /* 0x040fe40000010e02 */
[----:B------:R-:W-:Y:S02]  /*0f30*/  SHF.L.U32 R3, R3, 0x2, RZ ;  /* 0x0000000203037819 */ /* 0x000fe400000006ff */
[----:B------:R-:W-:-:S02]  /*0f40*/  SHF.R.S32.HI R4, RZ, 0x1f, R5 ;  /* 0x0000001fff047819 */ /* 0x000fc40000011405 */
[----:B------:R-:W-:Y:S02]  /*0f50*/  SHF.R.U32.HI R2, RZ, 0x1e, R2 ;  /* 0x0000001eff027819 */ /* 0x000fe40000011602 */
[C---:B------:R-:W-:Y:S02]  /*0f60*/  LOP3.LUT R18, R4.reuse, R3, RZ, 0x3c, !PT ;  /* 0x0000000304127212 */ /* 0x040fe400078e3cff */
[----:B------:R-:W-:Y:S02]  /*0f70*/  LOP3.LUT R19, R4, R5, RZ, 0x3c, !PT ;  /* 0x0000000504137212 */ /* 0x000fe400078e3cff */
[C---:B------:R-:W-:Y:S02]  /*0f80*/  LOP3.LUT R3, R5.reuse, R0, RZ, 0x3c, !PT ;  /* 0x0000000005037212 */ /* 0x040fe400078e3cff */
[----:B------:R-:W-:Y:S02]  /*0f90*/  LEA.HI R2, R5, R2, RZ, 0x1 ;  /* 0x0000000205027211 */ /* 0x000fe400078f08ff */
[----:B------:R-:W0:Y:S01]  /*0fa0*/  I2F.F64.S64 R18, R18 ;  /* 0x0000001200127312 */ /* 0x000e220000301c00 */
[----:B------:R-:W-:-:S02]  /*0fb0*/  ISETP.GE.AND P1, PT, R3, RZ, PT ;  /* 0x000000ff0300720c */ /* 0x000fc40003f26270 */
[----:B------:R-:W-:-:S04]  /*0fc0*/  IMAD.MOV R3, RZ, RZ, -R2 ;  /* 0x000000ffff037224 */ /* 0x000fc800078e0a02 */
[----:B------:R-:W-:Y:S01]  /*0fd0*/  @!P0 IMAD.MOV.U32 R2, RZ, RZ, R3 ;  /* 0x000000ffff028224 */ /* 0x000fe200078e0003 */
[----:B0-----:R-:W-:-:S10]  /*0fe0*/  DMUL R16, R18, UR4 ;  /* 0x0000000412107c28 */ /* 0x001fd40008000000 */
[----:B------:R-:W0:Y:S02]  /*0ff0*/  F2F.F32.F64 R16, R16 ;  /* 0x0000001000107310 */ /* 0x000e240000301000 */
[----:B0-----:R-:W-:-:S07]  /*1000*/  FSEL R3, -R16, R16, !P1 ;  /* 0x0000001010037208 */ /* 0x001fce0004800100 */
.L_x_8:
[----:B------:R-:W-:Y:S05]  /*1010*/  BSYNC.RECONVERGENT B2 ;  /* 0x0000000000027941 */ /* 0x000fea0003800200 */
.L_x_7:
[----:B------:R-:W-:Y:S02]  /*1020*/  IMAD.MOV.U32 R4, RZ, RZ, 0x37cbac00 ;  /* 0x37cbac00ff047424 */ /* 0x000fe400078e00ff */
[----:B------:R-:W-:Y:S01]  /*1030*/  FMUL R5, R3, R3 ;  /* 0x0000000303057220 */ /* 0x000fe20000400000 */
[C---:B------:R-:W-:Y:S01]  /*1040*/  LOP3.LUT R15, R2.reuse, 0x1, RZ, 0xc0, !PT ;  /* 0x00000001020f7812 */ /* 0x040fe200078ec0ff */
[----:B------:R-:W0:Y:S01]  /*1050*/  MUFU.RCP R17, R0 ;  /* 0x0000000000117308 */ /* 0x000e220000001000 */
[----:B------:R-:W-:Y:S01]  /*1060*/  MOV R16, 0x3d2aaabb ;  /* 0x3d2aaabb00107802 */ /* 0x000fe20000000f00 */
[----:B------:R-:W-:Y:S01]  /*1070*/  FFMA R4, R5, R4, -0.0013887860113754868507 ;  /* 0xbab607ed05047423 */ /* 0x000fe20000000004 */
[----:B------:R-:W-:Y:S01]  /*1080*/  ISETP.NE.U32.AND P0, PT, R15, 0x1, PT ;  /* 0x000000010f00780c */ /* 0x000fe20003f05070 */
[----:B------:R-:W-:Y:S01]  /*1090*/  IMAD.MOV.U32 R15, RZ, RZ, 0x3effffff ;  /* 0x3effffffff0f7424 */ /* 0x000fe200078e00ff */
[----:B------:R-:W-:Y:S01]  /*10a0*/  LOP3.LUT P1, RZ, R2, 0x2, RZ, 0xc0, !PT ;  /* 0x0000000202ff7812 */ /* 0x000fe2000782c0ff */
[----:B------:R-:W-:Y:S01]  /*10b0*/  BSSY.RECONVERGENT B2, `(.L_x_10) ;  /* 0x0000014000027945 */ /* 0x000fe20003800200 */
[----:B------:R-:W-:-:S02]  /*10c0*/  FSEL R4, R4, -0.00019574658654164522886, !P0 ;  /* 0xb94d415304047808 */ /* 0x000fc40004000000 */
[----:B------:R-:W-:Y:S02]  /*10d0*/  FSEL R16, R16, 0.0083327032625675201416, !P0 ;  /* 0x3c0885e410107808 */ /* 0x000fe40004000000 */
[----:B------:R-:W-:Y:S02]  /*10e0*/  FSEL R15, -R15, -0.16666662693023681641, !P0 ;  /* 0xbe2aaaa80f0f7808 */ /* 0x000fe40004000100 */
[----:B------:R-:W-:Y:S01]  /*10f0*/  FSEL R2, R3, 1, P0 ;  /* 0x3f80000003027808 */ /* 0x000fe20000000000 */
[----:B------:R-:W-:-:S04]  /*1100*/  FFMA R4, R5, R4, R16 ;  /* 0x0000000405047223 */ /* 0x000fc80000000010 */
[C---:B------:R-:W-:Y:S01]  /*1110*/  FFMA R4, R5.reuse, R4, R15 ;  /* 0x0000000405047223 */ /* 0x040fe2000000000f */
[----:B------:R-:W-:-:S04]  /*1120*/  FFMA R3, R5, R2, RZ ;  /* 0x0000000205037223 */ /* 0x000fc800000000ff */
[----:B------:R-:W-:Y:S01]  /*1130*/  FFMA R3, R3, R4, R2 ;  /* 0x0000000403037223 */ /* 0x000fe20000000002 */
[----:B0-----:R-:W-:-:S03]  /*1140*/  FFMA R2, -R0, R17, 1 ;  /* 0x3f80000000027423 */ /* 0x001fc60000000111 */
[----:B------:R-:W-:Y:S01]  /*1150*/  @P1 FADD R3, RZ, -R3 ;  /* 0x80000003ff031221 */ /* 0x000fe20000000000 */
[----:B------:R-:W-:-:S03]  /*1160*/  FFMA R2, R17, R2, R17 ;  /* 0x0000000211027223 */ /* 0x000fc60000000011 */
[----:B------:R-:W0:Y:S01]  /*1170*/  FCHK P0, R3, R0 ;  /* 0x0000000003007302 */ /* 0x000e220000000000 */
[----:B------:R-:W-:-:S04]  /*1180*/  FFMA R15, R3, R2, RZ ;  /* 0x00000002030f7223 */ /* 0x000fc800000000ff */
[----:B------:R-:W-:-:S04]  /*1190*/  FFMA R4, -R0, R15, R3 ;  /* 0x0000000f00047223 */ /* 0x000fc80000000103 */
[----:B------:R-:W-:Y:S01]  /*11a0*/  FFMA R15, R2, R4, R15 ;  /* 0x00000004020f7223 */ /* 0x000fe2000000000f */
[----:B0-----:R-:W-:Y:S06]  /*11b0*/  @!P0 BRA `(.L_x_11) ;  /* 0x00000000000c8947 */ /* 0x001fec0003800000 */
[----:B------:R-:W-:-:S07]  /*11c0*/  MOV R16, 0x11e0 ;  /* 0x000011e000107802 */ /* 0x000fce0000000f00 */
[----:B------:R-:W-:Y:S05]  /*11d0*/  CALL.REL.NOINC `($__internal_0_$__cuda_sm3x_div_rn_noftz_f32_slowpath) ;  /* 0x0000000800507944 */ /* 0x000fea0003c00000 */
[----:B------:R-:W-:-:S07]  /*11e0*/  IMAD.MOV.U32 R15, RZ, RZ, R2 ;  /* 0x000000ffff0f7224 */ /* 0x000fce00078e0002 */
.L_x_11:
[----:B------:R-:W-:Y:S05]  /*11f0*/  BSYNC.RECONVERGENT B2 ;  /* 0x0000000000027941 */ /* 0x000fea0003800200 */
.L_x_10:
[----:B------:R-:W-:Y:S02]  /*1200*/  HFMA2 R17, -RZ, RZ, 1.666015625, -0.052093505859375 ;  /* 0x3eaaaaabff117431 */ /* 0x000fe400000001ff */
[----:B------:R-:W-:Y:S01]  /*1210*/  IMAD.MOV.U32 R2, RZ, RZ, 0x40400000 ;  /* 0x40400000ff027424 */ /* 0x000fe200078e00ff */
[----:B------:R-:W0:Y:S01]  /*1220*/  FCHK P0, R0, 3 ;  /* 0x4040000000007902 */ /* 0x000e220000000000 */
[----:B------:R-:W-:Y:S02]  /*1230*/  BSSY.RECONVERGENT B2, `(.L_x_12) ;  /* 0x000000c000027945 */ /* 0x000fe40003800200 */
[----:B------:R-:W-:-:S04]  /*1240*/  FFMA R2, -R2, R17, 1 ;  /* 0x3f80000002027423 */ /* 0x000fc80000000111 */
[----:B------:R-:W-:-:S04]  /*1250*/  FFMA R17, R2, R17, 0.3333333432674407959 ;  /* 0x3eaaaaab02117423 */ /* 0x000fc80000000011 */
[----:B------:R-:W-:-:S04]  /*1260*/  FFMA R2, R0, R17, RZ ;  /* 0x0000001100027223 */ /* 0x000fc800000000ff */
[----:B------:R-:W-:-:S04]  /*1270*/  FFMA R3, R2, -3, R0 ;  /* 0xc040000002037823 */ /* 0x000fc80000000000 */
[----:B------:R-:W-:Y:S01]  /*1280*/  FFMA R17, R17, R3, R2 ;  /* 0x0000000311117223 */ /* 0x000fe20000000002 */
[----:B0-----:R-:W-:Y:S06]  /*1290*/  @!P0 BRA `(.L_x_13) ;  /* 0x0000000000148947 */ /* 0x001fec0003800000 */
[----:B------:R-:W-:Y:S01]  /*12a0*/  IMAD.MOV.U32 R3, RZ, RZ, R0 ;  /* 0x000000ffff037224 */ /* 0x000fe200078e0000 */
[----:B------:R-:W-:Y:S02]  /*12b0*/  MOV R0, 0x40400000 ;  /* 0x4040000000007802 */ /* 0x000fe40000000f00 */
[----:B------:R-:W-:-:S07]  /*12c0*/  MOV R16, 0x12e0 ;  /* 0x000012e000107802 */ /* 0x000fce0000000f00 */
[----:B------:R-:W-:Y:S05]  /*12d0*/  CALL.REL.NOINC `($__internal_0_$__cuda_sm3x_div_rn_noftz_f32_slowpath) ;  /* 0x0000000800107944 */ /* 0x000fea0003c00000 */
[----:B------:R-:W-:-:S07]  /*12e0*/  IMAD.MOV.U32 R17, RZ, RZ, R2 ;  /* 0x000000ffff117224 */ /* 0x000fce00078e0002 */
.L_x_13:
[----:B------:R-:W-:Y:S05]  /*12f0*/  BSYNC.RECONVERGENT B2 ;  /* 0x0000000000027941 */ /* 0x000fea0003800200 */
.L_x_12:
[C---:B------:R-:W-:Y:S01]  /*1300*/  FMUL R0, R17.reuse, 0.63661974668502807617 ;  /* 0x3f22f98311007820 */ /* 0x040fe20000400000 */
[----:B------:R-:W-:Y:S01]  /*1310*/  FSETP.GE.AND P0, PT, |R17|, 105615, PT ;  /* 0x47ce47801100780b */ /* 0x000fe20003f06200 */
[----:B------:R-:W-:Y:S04]  /*1320*/  BSSY.RECONVERGENT B2, `(.L_x_14) ;  /* 0x000003a000027945 */ /* 0x000fe80003800200 */
        /* <DEDUP_REMOVED lines=8> */
[----:B------:R-:W-:Y:S01]  /*13b0*/  @!P0 IMAD.MOV.U32 R0, RZ, RZ, RZ ;  /* 0x000000ffff008224 */ /* 0x000fe200078e00ff */
[----:B------:R-:W-:Y:S06]  /*13c0*/  @!P0 BRA `(.L_x_15) ;  /* 0x0000000000bc8947 */ /* 0x000fec0003800000 */
[----:B------:R-:W0:Y:S01]  /*13d0*/  LDC.64 R2, c[0x4][RZ] ;  /* 0x01000000ff027b82 */ /* 0x000e220000000a00 */
[----:B------:R-:W-:Y:S01]  /*13e0*/  SHF.L.U32 R0, R17, 0x8, RZ ;  /* 0x0000000811007819 */ /* 0x000fe200000006ff */
[----:B------:R-:W-:Y:S01]  /*13f0*/  IMAD.MOV.U32 R16, RZ, RZ, RZ ;  /* 0x000000ffff107224 */ /* 0x000fe200078e00ff */
[----:B------:R-:W-:Y:S01]  /*1400*/  UMOV UR4, URZ ;  /* 0x000000ff00047c82 */ /* 0x000fe20008000000 */
[----:B------:R-:W-:Y:S01]  /*1410*/  IMAD.MOV.U32 R20, RZ, RZ, RZ ;  /* 0x000000ffff147224 */ /* 0x000fe200078e00ff */
[----:B------:R-:W-:-:S07]  /*1420*/  LOP3.LUT R23, R0, 0x80000000, RZ, 0xfc, !PT ;  /* 0x8000000000177812 */ /* 0x000fce00078efcff */
.L_x_16:
[----:B0-----:R-:W-:-:S05]  /*1430*/  IMAD.WIDE.U32 R18, R20, 0x4, R2 ;  /* 0x0000000414127825 */ /* 0x001fca00078e0002 */
[----:B------:R-:W2:Y:S01]  /*1440*/  LDG.E.CONSTANT R4, desc[UR6][R18.64] ;  /* 0x0000000612047981 */ /* 0x000ea2000c1e9900 */
[C---:B-1----:R-:W-:Y:S01]  /*1450*/  LEA R0, R20.reuse, R1, 0x2 ;  /* 0x0000000114007211 */ /* 0x042fe200078e10ff */
[----:B------:R-:W-:-:S05]  /*1460*/  VIADD R20, R20, 0x1 ;  /* 0x0000000114147836 */ /* 0x000fca0000000000 */
[----:B------:R-:W-:Y:S01]  /*1470*/  ISETP.NE.AND P0, PT, R20, 0x6, PT ;  /* 0x000000061400780c */ /* 0x000fe20003f05270 */
[----:B--2---:R-:W-:-:S03]  /*1480*/  IMAD.WIDE.U32 R4, R4, R23, RZ ;  /* 0x0000001704047225 */ /* 0x004fc600078e00ff */
[----:B------:R-:W-:-:S04]  /*1490*/  IADD3 R21, P1, PT, R4, R16, RZ ;  /* 0x0000001004157210 */ /* 0x000fc80007f3e0ff */
[----:B------:R-:W-:Y:S01]  /*14a0*/  IADD3.X R16, PT, PT, R5, UR4, RZ, P1, !PT ;  /* 0x0000000405107c10 */ /* 0x000fe20008ffe4ff */
[----:B------:R1:W-:Y:S04]  /*14b0*/  STL [R0], R21 ;  /* 0x0000001500007387 */ /* 0x0003e80000100800 */
[----:B------:R-:W-:Y:S05]  /*14c0*/  @P0 BRA `(.L_x_16) ;  /* 0xfffffffc00d80947 */ /* 0x000fea000383ffff */
[----:B------:R-:W-:Y:S01]  /*14d0*/  SHF.R.U32.HI R4, RZ, 0x17, R17 ;  /* 0x00000017ff047819 */ /* 0x000fe20000011611 */
[----:B------:R0:W-:Y:S03]  /*14e0*/  STL [R1+0x18], R16 ;  /* 0x0000181001007387 */ /* 0x0001e60000100800 */
[C---:B-1----:R-:W-:Y:S02]  /*14f0*/  LOP3.LUT R0, R4.reuse, 0xe0, RZ, 0xc0, !PT ;  /* 0x000000e004007812 */ /* 0x042fe400078ec0ff */
        /* <DEDUP_REMOVED lines=16> */
[----:B0-----:R-:W-:Y:S02]  /*1600*/  LOP3.LUT R16, R4, R17, RZ, 0x3c, !PT ;  /* 0x0000001104107212 */ /* 0x001fe400078e3cff */
[C---:B------:R-:W-:Y:S02]  /*1610*/  LOP3.LUT R2, R5.reuse, R3, RZ, 0x3c, !PT ;  /* 0x0000000305027212 */ /* 0x040fe400078e3cff */
[----:B------:R-:W-:Y:S02]  /*1620*/  LOP3.LUT R3, R5, R4, RZ, 0x3c, !PT ;  /* 0x0000000405037212 */ /* 0x000fe400078e3cff */
[----:B------:R-:W-:Y:S02]  /*1630*/  SHF.R.U32.HI R5, RZ, 0x1e, R0 ;  /* 0x0000001eff057819 */ /* 0x000fe40000011600 */
[----:B------:R-:W-:Y:S02]  /*1640*/  ISETP.GE.AND P1, PT, R16, RZ, PT ;  /* 0x000000ff1000720c */ /* 0x000fe40003f26270 */
[----:B------:R-:W0:Y:S01]  /*1650*/  I2F.F64.S64 R2, R2 ;  /* 0x0000000200027312 */ /* 0x000e220000301c00 */
[----:B------:R-:W-:-:S05]  /*1660*/  LEA.HI R0, R4, R5, RZ, 0x1 ;  /* 0x0000000504007211 */ /* 0x000fca00078f08ff */
[----:B------:R-:W-:-:S04]  /*1670*/  IMAD.MOV R4, RZ, RZ, -R0 ;  /* 0x000000ffff047224 */ /* 0x000fc800078e0a00 */
[----:B------:R-:W-:Y:S01]  /*1680*/  @!P0 IMAD.MOV.U32 R0, RZ, RZ, R4 ;  /* 0x000000ffff008224 */ /* 0x000fe200078e0004 */
[----:B0-----:R-:W-:-:S10]  /*1690*/  DMUL R18, R2, UR4 ;  /* 0x0000000402127c28 */ /* 0x001fd40008000000 */
[----:B------:R-:W0:Y:S02]  /*16a0*/  F2F.F32.F64 R18, R18 ;  /* 0x0000001200127310 */ /* 0x000e240000301000 */
[----:B0-----:R-:W-:-:S07]  /*16b0*/  FSEL R2, -R18, R18, !P1 ;  /* 0x0000001212027208 */ /* 0x001fce0004800100 */
.L_x_15:
[----:B------:R-:W-:Y:S05]  /*16c0*/  BSYNC.RECONVERGENT B2 ;  /* 0x0000000000027941 */ /* 0x000fea0003800200 */
.L_x_14:
[----:B------:R-:W-:Y:S01]  /*16d0*/  MOV R4, 0x37cbac00 ;  /* 0x37cbac0000047802 */ /* 0x000fe20000000f00 */
[----:B------:R-:W-:Y:S01]  /*16e0*/  FMUL R3, R2, R2 ;  /* 0x0000000202037220 */ /* 0x000fe20000400000 */
[C---:B------:R-:W-:Y:S01]  /*16f0*/  LOP3.LUT R5, R0.reuse, 0x1, RZ, 0xc0, !PT ;  /* 0x0000000100057812 */ /* 0x040fe200078ec0ff */
[----:B------:R-:W-:Y:S01]  /*1700*/  IMAD.MOV.U32 R16, RZ, RZ, 0x3d2aaabb ;  /* 0x3d2aaabbff107424 */ /* 0x000fe200078e00ff */
[----:B------:R-:W-:Y:S01]  /*1710*/  LOP3.LUT P1, RZ, R0, 0x2, RZ, 0xc0, !PT ;  /* 0x0000000200ff7812 */ /* 0x000fe2000782c0ff */
[----:B------:R-:W-:Y:S01]  /*1720*/  FFMA R4, R3, R4, -0.0013887860113754868507 ;  /* 0xbab607ed03047423 */ /* 0x000fe20000000004 */
[----:B------:R-:W-:Y:S01]  /*1730*/  ISETP.NE.U32.AND P0, PT, R5, 0x1, PT ;  /* 0x000000010500780c */ /* 0x000fe20003f05070 */
[----:B------:R-:W-:Y:S01]  /*1740*/  IMAD.MOV.U32 R5, RZ, RZ, 0x3effffff ;  /* 0x3effffffff057424 */ /* 0x000fe200078e00ff */
[----:B------:R-:W0:Y:S01]  /*1750*/  MUFU.RCP R18, R17 ;  /* 0x0000001100127308 */ /* 0x000e220000001000 */
        /* <DEDUP_REMOVED lines=9> */
[----:B0-----:R-:W-:-:S03]  /*17f0*/  FFMA R3, R18, -R17, 1 ;  /* 0x3f80000012037423 */ /* 0x001fc60000000811 */
[----:B------:R-:W-:Y:S01]  /*1800*/  @P1 FADD R0, RZ, -R0 ;  /* 0x80000000ff001221 */ /* 0x000fe20000000000 */
[----:B------:R-:W-:-:S03]  /*1810*/  FFMA R3, R18, R3, R18 ;  /* 0x0000000312037223 */ /* 0x000fc60000000012 */
[----:B------:R-:W0:Y:S01]  /*1820*/  FCHK P0, R0, R17 ;  /* 0x0000001100007302 */ /* 0x000e220000000000 */
[----:B------:R-:W-:-:S04]  /*1830*/  FFMA R2, R0, R3, RZ ;  /* 0x0000000300027223 */ /* 0x000fc800000000ff */
[----:B------:R-:W-:-:S04]  /*1840*/  FFMA R4, R2, -R17, R0 ;  /* 0x8000001102047223 */ /* 0x000fc80000000000 */
[----:B------:R-:W-:Y:S01]  /*1850*/  FFMA R2, R3, R4, R2 ;  /* 0x0000000403027223 */ /* 0x000fe20000000002 */
[----:B0-----:R-:W-:Y:S06]  /*1860*/  @!P0 BRA `(.L_x_18) ;  /* 0x0000000000108947 */ /* 0x001fec0003800000 */
[----:B------:R-:W-:Y:S01]  /*1870*/  MOV R3, R0 ;  /* 0x0000000000037202 */ /* 0x000fe20000000f00 */
[----:B------:R-:W-:Y:S01]  /*1880*/  IMAD.MOV.U32 R0, RZ, RZ, R17 ;  /* 0x000000ffff007224 */ /* 0x000fe200078e0011 */
[----:B------:R-:W-:-:S07]  /*1890*/  MOV R16, 0x18b0 ;  /* 0x000018b000107802 */ /* 0x000fce0000000f00 */
[----:B------:R-:W-:Y:S05]  /*18a0*/  CALL.REL.NOINC `($__internal_0_$__cuda_sm3x_div_rn_noftz_f32_slowpath) ;  /* 0x00000000009c7944 */ /* 0x000fea0003c00000 */
.L_x_18:
[----:B------:R-:W-:Y:S05]  /*18b0*/  BSYNC.RECONVERGENT B2 ;  /* 0x0000000000027941 */ /* 0x000fea0003800200 */
.L_x_17:
[----:B------:R-:W-:-:S07]  /*18c0*/  FMUL R15, R2, R15 ;  /* 0x0000000f020f7220 */ /* 0x000fce0000400000 */
.L_x_6:
[----:B------:R-:W-:Y:S05]  /*18d0*/  BSYNC.RECONVERGENT B1 ;  /* 0x0000000000017941 */ /* 0x000fea0003800200 */
.L_x_5:
[----:B------:R-:W0:Y:S01]  /*18e0*/  LDCU UR4, c[0x0][0x394] ;  /* 0x00007280ff0477ac */ /* 0x000e220008000800 */
[----:B------:R-:W1:Y:S01]  /*18f0*/  LDC.64 R2, c[0x0][0x380] ;  /* 0x0000e000ff027b82 */ /* 0x000e620000000a00 */
[----:B------:R-:W2:Y:S01]  /*1900*/  LDCU UR5, c[0x0][0x39c] ;  /* 0x00007380ff0577ac */ /* 0x000ea20008000800 */
[----:B------:R-:W3:Y:S01]  /*1910*/  LDCU UR8, c[0x0][0x3a0] ;  /* 0x00007400ff0877ac */ /* 0x000ee20008000800 */
[----:B0-----:R-:W-:-:S04]  /*1920*/  IMAD R5, R13, UR4, R6 ;  /* 0x000000040d057c24 */ /* 0x001fc8000f8e0206 */
[----:B--2---:R-:W-:-:S04]  /*1930*/  IMAD R0, R5, UR5, R8 ;  /* 0x0000000505007c24 */ /* 0x004fc8000f8e0208 */
[----:B---3--:R-:W-:-:S04]  /*1940*/  IMAD R5, R0, UR8, R7 ;  /* 0x0000000800057c24 */ /* 0x008fc8000f8e0207 */
[----:B-1----:R-:W-:-:S06]  /*1950*/  IMAD.WIDE R2, R5, 0x4, R2 ;  /* 0x0000000405027825 */ /* 0x002fcc00078e0202 */
[----:B------:R-:W2:Y:S01]  /*1960*/  LDG.E.CONSTANT R3, desc[UR6][R2.64] ;  /* 0x0000000602037981 */ /* 0x000ea2000c1e9900 */
[C---:B------:R-:W-:Y:S01]  /*1970*/  ISETP.NE.AND P0, PT, R6.reuse, R11, PT ;  /* 0x0000000b0600720c */ /* 0x040fe20003f05270 */
[----:B------:R-:W-:Y:S02]  /*1980*/  VIADD R6, R6, 0x1 ;  /* 0x0000000106067836 */ /* 0x000fe40000000000 */
[----:B------:R-:W-:Y:S01]  /*1990*/  FADD R9, R15, R9 ;  /* 0x000000090f097221 */ /* 0x000fe20000000000 */
[----:B--2---:R-:W-:-:S09]  /*19a0*/  FFMA R10, R3, R15, R10 ;  /* 0x0000000f030a7223 */ /* 0x004fd2000000000a */
[----:B------:R-:W-:Y:S05]  /*19b0*/  @P0 BRA `(.L_x_19) ;  /* 0xfffffff0006c0947 */ /* 0x000fea000383ffff */
.L_x_4:
[----:B------:R-:W-:Y:S05]  /*19c0*/  BSYNC.RECONVERGENT B0 ;  /* 0x0000000000007941 */ /* 0x000fea0003800200 */
.L_x_3:
[----:B------:R-:W0:Y:S01]  /*19d0*/  MUFU.RCP R0, R9 ;  /* 0x0000000900007308 */ /* 0x000e220000001000 */
[----:B------:R-:W-:Y:S01]  /*19e0*/  BSSY.RECONVERGENT B0, `(.L_x_20) ;  /* 0x000000e000007945 */ /* 0x000fe20003800200 */
[----:B------:R-:W-:-:S06]  /*19f0*/  FSETP.GT.AND P1, PT, R9, RZ, PT ;  /* 0x000000ff0900720b */ /* 0x000fcc0003f24000 */
[----:B------:R-:W1:Y:S01]  /*1a00*/  FCHK P0, R10, R9 ;  /* 0x000000090a007302 */ /* 0x000e620000000000 */
[----:B0-----:R-:W-:-:S04]  /*1a10*/  FFMA R3, R0, -R9, 1 ;  /* 0x3f80000000037423 */ /* 0x001fc80000000809 */
[----:B------:R-:W-:-:S04]  /*1a20*/  FFMA R3, R0, R3, R0 ;  /* 0x0000000300037223 */ /* 0x000fc80000000000 */
[----:B------:R-:W-:-:S04]  /*1a30*/  FFMA R5, R3, R10, RZ ;  /* 0x0000000a03057223 */ /* 0x000fc800000000ff */
[----:B------:R-:W-:-:S04]  /*1a40*/  FFMA R0, R5, -R9, R10 ;  /* 0x8000000905007223 */ /* 0x000fc8000000000a */
[----:B------:R-:W-:Y:S01]  /*1a50*/  FFMA R0, R3, R0, R5 ;  /* 0x0000000003007223 */ /* 0x000fe20000000005 */
[----:B-1----:R-:W-:Y:S06]  /*1a60*/  @!P0 BRA `(.L_x_21) ;  /* 0x0000000000148947 */ /* 0x002fec0003800000 */
[----:B------:R-:W-:Y:S01]  /*1a70*/  MOV R3, R10 ;  /* 0x0000000a00037202 */ /* 0x000fe20000000f00 */
[----:B------:R-:W-:Y:S01]  /*1a80*/  IMAD.MOV.U32 R0, RZ, RZ, R9 ;  /* 0x000000ffff007224 */ /* 0x000fe200078e0009 */
[----:B------:R-:W-:-:S07]  /*1a90*/  MOV R16, 0x1ab0 ;  /* 0x00001ab000107802 */ /* 0x000fce0000000f00 */
[----:B------:R-:W-:Y:S05]  /*1aa0*/  CALL.REL.NOINC `($__internal_0_$__cuda_sm3x_div_rn_noftz_f32_slowpath) ;  /* 0x00000000001c7944 */ /* 0x000fea0003c00000 */
[----:B------:R-:W-:-:S07]  /*1ab0*/  IMAD.MOV.U32 R0, RZ, RZ, R2 ;  /* 0x000000ffff007224 */ /* 0x000fce00078e0002 */
.L_x_21:
[----:B------:R-:W-:Y:S05]  /*1ac0*/  BSYNC.RECONVERGENT B0 ;  /* 0x0000000000007941 */ /* 0x000fea0003800200 */
.L_x_20:
[----:B------:R-:W0:Y:S01]  /*1ad0*/  LDC.64 R2, c[0x0][0x388] ;  /* 0x0000e200ff027b82 */ /* 0x000e220000000a00 */
[----:B------:R-:W-:Y:S01]  /*1ae0*/  FSEL R5, R0, RZ, P1 ;  /* 0x000000ff00057208 */ /* 0x000fe20000800000 */
[----:B0-----:R-:W-:-:S05]  /*1af0*/  IMAD.WIDE R14, R14, 0x4, R2 ;  /* 0x000000040e0e7825 */ /* 0x001fca00078e0202 */
[----:B------:R-:W-:Y:S01]  /*1b00*/  STG.E desc[UR6][R14.64], R5 ;  /* 0x000000050e007986 */ /* 0x000fe2000c101906 */
[----:B------:R-:W-:Y:S05]  /*1b10*/  EXIT ;  /* 0x000000000000794d */ /* 0x000fea0003800000 */
        .weak           $__internal_0_$__cuda_sm3x_div_rn_noftz_f32_slowpath
        .type           $__internal_0_$__cuda_sm3x_div_rn_noftz_f32_slowpath,@function
        .size           $__internal_0_$__cuda_sm3x_div_rn_noftz_f32_slowpath,(.L_x_69 - $__internal_0_$__cuda_sm3x_div_rn_noftz_f32_slowpath)
$__internal_0_$__cuda_sm3x_div_rn_noftz_f32_slowpath:
[--C-:B------:R-:W-:Y:S01]  /*1b20*/  SHF.R.U32.HI R5, RZ, 0x17, R0.reuse ;  /* 0x00000017ff057819 */ /* 0x100fe20000011600 */
[----:B------:R-:W-:Y:S01]  /*1b30*/  BSSY.RECONVERGENT B3, `(.L_x_22) ;  /* 0x0000063000037945 */ /* 0x000fe20003800200 */
[----:B------:R-:W-:Y:S02]  /*1b40*/  SHF.R.U32.HI R2, RZ, 0x17, R3 ;  /* 0x00000017ff027819 */ /* 0x000fe40000011603 */
[----:B------:R-:W-:Y:S02]  /*1b50*/  LOP3.LUT R5, R5, 0xff, RZ, 0xc0, !PT ;  /* 0x000000ff05057812 */ /* 0x000fe400078ec0ff */
[----:B------:R-:W-:Y:S01]  /*1b60*/  LOP3.LUT R20, R2, 0xff, RZ, 0xc0, !PT ;  /* 0x000000ff02147812 */ /* 0x000fe200078ec0ff */
[----:B------:R-:W-:Y:S01]  /*1b70*/  IMAD.MOV.U32 R2, RZ, RZ, R0 ;  /* 0x000000ffff027224 */ /* 0x000fe200078e0000 */
[----:B------:R-:W-:-:S03]  /*1b80*/  IADD3 R19, PT, PT, R5, -0x1, RZ ;  /* 0xffffffff05137810 */ /* 0x000fc60007ffe0ff */
[----:B------:R-:W-:Y:S01]  /*1b90*/  VIADD R18, R20, 0xffffffff ;  /* 0xffffffff14127836 */ /* 0x000fe20000000000 */
[----:B------:R-:W-:-:S04]  /*1ba0*/  ISETP.GT.U32.AND P0, PT, R19, 0xfd, PT ;  /* 0x000000fd1300780c */ /* 0x000fc80003f04070 */
[----:B------:R-:W-:-:S13]  /*1bb0*/  ISETP.GT.U32.OR P0, PT, R18, 0xfd, P0 ;  /* 0x000000fd1200780c */ /* 0x000fda0000704470 */
[----:B------:R-:W-:Y:S01]  /*1bc0*/  @!P0 MOV R17, RZ ;  /* 0x000000ff00118202 */ /* 0x000fe20000000f00 */
[----:B------:R-:W-:Y:S06]  /*1bd0*/  @!P0 BRA `(.L_x_23) ;  /* 0x00000000005c8947 */ /* 0x000fec0003800000 */
[----:B------:R-:W-:Y:S02]  /*1be0*/  FSETP.GTU.FTZ.AND P0, PT, |R3|, +INF , PT ;  /* 0x7f8000000300780b */ /* 0x000fe40003f1c200 */
[----:B------:R-:W-:-:S04]  /*1bf0*/  FSETP.GTU.FTZ.AND P2, PT, |R0|, +INF , PT ;  /* 0x7f8000000000780b */ /* 0x000fc80003f5c200 */
[----:B------:R-:W-:-:S13]  /*1c00*/  PLOP3.LUT P0, PT, P0, P2, PT, 0xf8, 0x8f ;  /* 0x00000000008f781c */ /* 0x000fda0000705f70 */
[----:B------:R-:W-:Y:S05]  /*1c10*/  @P0 BRA `(.L_x_24) ;  /* 0x00000004004c0947 */ /* 0x000fea0003800000 */
[----:B------:R-:W-:-:S13]  /*1c20*/  LOP3.LUT P0, RZ, R2, 0x7fffffff, R3, 0xc8, !PT ;  /* 0x7fffffff02ff7812 */ /* 0x000fda000780c803 */
[----:B------:R-:W-:Y:S05]  /*1c30*/  @!P0 BRA `(.L_x_25) ;  /* 0x00000004003c8947 */ /* 0x000fea0003800000 */
[C---:B------:R-:W-:Y:S02]  /*1c40*/  FSETP.NEU.FTZ.AND P2, PT, |R3|.reuse, +INF , PT ;  /* 0x7f8000000300780b */ /* 0x040fe40003f5d200 */
[----:B------:R-:W-:Y:S02]  /*1c50*/  FSETP.NEU.FTZ.AND P3, PT, |R0|, +INF , PT ;  /* 0x7f8000000000780b */ /* 0x000fe40003f7d200 */
[----:B------:R-:W-:-:S11]  /*1c60*/  FSETP.NEU.FTZ.AND P0, PT, |R3|, +INF , PT ;  /* 0x7f8000000300780b */ /* 0x000fd60003f1d200 */
[----:B------:R-:W-:Y:S05]  /*1c70*/  @!P3 BRA !P2, `(.L_x_25) ;  /* 0x00000004002cb947 */ /* 0x000fea0005000000 */
[----:B------:R-:W-:-:S04]  /*1c80*/  LOP3.LUT P2, RZ, R3, 0x7fffffff, RZ, 0xc0, !PT ;  /* 0x7fffffff03ff7812 */ /* 0x000fc8000784c0ff */
[----:B------:R-:W-:-:S13]  /*1c90*/  PLOP3.LUT P2, PT, P3, P2, PT, 0x2f, 0xf2 ;  /* 0x0000000000f2781c */ /* 0x000fda0001f44577 */
[----:B------:R-:W-:Y:S05]  /*1ca0*/  @P2 BRA `(.L_x_26) ;  /* 0x0000000400182947 */ /* 0x000fea0003800000 */
[----:B------:R-:W-:-:S04]  /*1cb0*/  LOP3.LUT P2, RZ, R2, 0x7fffffff, RZ, 0xc0, !PT ;  /* 0x7fffffff02ff7812 */ /* 0x000fc8000784c0ff */
[----:B------:R-:W-:-:S13]  /*1cc0*/  PLOP3.LUT P0, PT, P0, P2, PT, 0x2f, 0xf2 ;  /* 0x0000000000f2781c */ /* 0x000fda0000704577 */
[----:B------:R-:W-:Y:S05]  /*1cd0*/  @P0 BRA `(.L_x_27) ;  /* 0x0000000400000947 */ /* 0x000fea0003800000 */
[----:B------:R-:W-:Y:S02]  /*1ce0*/  ISETP.GE.AND P0, PT, R18, RZ, PT ;  /* 0x000000ff1200720c */ /* 0x000fe40003f06270 */
[----:B------:R-:W-:-:S11]  /*1cf0*/  ISETP.GE.AND P2, PT, R19, RZ, PT ;  /* 0x000000ff1300720c */ /* 0x000fd60003f46270 */
[----:B------:R-:W-:Y:S02]  /*1d00*/  @P0 IMAD.MOV.U32 R17, RZ, RZ, RZ ;  /* 0x000000ffff110224 */ /* 0x000fe400078e00ff */
[----:B------:R-:W-:Y:S01]  /*1d10*/  @!P0 FFMA R3, R3, 1.84467440737095516160e+19, RZ ;  /* 0x5f80000003038823 */ /* 0x000fe200000000ff */
[----:B------:R-:W-:Y:S02]  /*1d20*/  @!P0 IMAD.MOV.U32 R17, RZ, RZ, -0x40 ;  /* 0xffffffc0ff118424 */ /* 0x000fe400078e00ff */
[----:B------:R-:W-:-:S03]  /*1d30*/  @!P2 FFMA R2, R0, 1.84467440737095516160e+19, RZ ;  /* 0x5f8000000002a823 */ /* 0x000fc600000000ff */
[----:B------:R-:W-:-:S07]  /*1d40*/  @!P2 IADD3 R17, PT, PT, R17, 0x40, RZ ;  /* 0x000000401111a810 */ /* 0x000fce0007ffe0ff */
.L_x_23:
[----:B------:R-:W-:Y:S01]  /*1d50*/  LEA R19, R5, 0xc0800000, 0x17 ;  /* 0xc080000005137811 */ /* 0x000fe200078eb8ff */
[----:B------:R-:W-:Y:S01]  /*1d60*/  VIADD R20, R20, 0xffffff81 ;  /* 0xffffff8114147836 */ /* 0x000fe20000000000 */
[----:B------:R-:W-:Y:S03]  /*1d70*/  BSSY.RECONVERGENT B4, `(.L_x_28) ;  /* 0x0000035000047945 */ /* 0x000fe60003800200 */
[----:B------:R-:W-:Y:S02]  /*1d80*/  IMAD.IADD R19, R2, 0x1, -R19 ;  /* 0x0000000102137824 */ /* 0x000fe400078e0a13 */
[C---:B------:R-:W-:Y:S01]  /*1d90*/  IMAD R2, R20.reuse, -0x800000, R3 ;  /* 0xff80000014027824 */ /* 0x040fe200078e0203 */
[----:B------:R-:W-:Y:S01]  /*1da0*/  IADD3 R20, PT, PT, R20, 0x7f, -R5 ;  /* 0x0000007f14147810 */ /* 0x000fe20007ffe805 */
[----:B------:R-:W0:Y:S01]  /*1db0*/  MUFU.RCP R18, R19 ;  /* 0x0000001300127308 */ /* 0x000e220000001000 */
[----:B------:R-:W-:-:S02]  /*1dc0*/  FADD.FTZ R21, -R19, -RZ ;  /* 0x800000ff13157221 */ /* 0x000fc40000010100 */
[----:B------:R-:W-:Y:S02]  /*1dd0*/  IADD3 R20, PT, PT, R20, R17, RZ ;  /* 0x0000001114147210 */ /* 0x000fe40007ffe0ff */
[----:B0-----:R-:W-:-:S04]  /*1de0*/  FFMA R23, R18, R21, 1 ;  /* 0x3f80000012177423 */ /* 0x001fc80000000015 */
[----:B------:R-:W-:-:S04]  /*1df0*/  FFMA R3, R18, R23, R18 ;  /* 0x0000001712037223 */ /* 0x000fc80000000012 */
[----:B------:R-:W-:-:S04]  /*1e00*/  FFMA R18, R2, R3, RZ ;  /* 0x0000000302127223 */ /* 0x000fc800000000ff */
[----:B------:R-:W-:-:S04]  /*1e10*/  FFMA R22, R21, R18, R2 ;  /* 0x0000001215167223 */ /* 0x000fc80000000002 */
[----:B------:R-:W-:-:S04]  /*1e20*/  FFMA R18, R3, R22, R18 ;  /* 0x0000001603127223 */ /* 0x000fc80000000012 */
[----:B------:R-:W-:-:S04]  /*1e30*/  FFMA R21, R21, R18, R2 ;  /* 0x0000001215157223 */ /* 0x000fc80000000002 */
[----:B------:R-:W-:-:S05]  /*1e40*/  FFMA R2, R3, R21, R18 ;  /* 0x0000001503027223 */ /* 0x000fca0000000012 */
[----:B------:R-:W-:-:S04]  /*1e50*/  SHF.R.U32.HI R5, RZ, 0x17, R2 ;  /* 0x00000017ff057819 */ /* 0x000fc80000011602 */
[----:B------:R-:W-:-:S05]  /*1e60*/  LOP3.LUT R5, R5, 0xff, RZ, 0xc0, !PT ;  /* 0x000000ff05057812 */ /* 0x000fca00078ec0ff */
[----:B------:R-:W-:-:S04]  /*1e70*/  IMAD.IADD R19, R5, 0x1, R20 ;  /* 0x0000000105137824 */ /* 0x000fc800078e0214 */
[----:B------:R-:W-:-:S05]  /*1e80*/  VIADD R5, R19, 0xffffffff ;  /* 0xffffffff13057836 */ /* 0x000fca0000000000 */
[----:B------:R-:W-:-:S13]  /*1e90*/  ISETP.GE.U32.AND P0, PT, R5, 0xfe, PT ;  /* 0x000000fe0500780c */ /* 0x000fda0003f06070 */
[----:B------:R-:W-:Y:S05]  /*1ea0*/  @!P0 BRA `(.L_x_29) ;  /* 0x0000000000808947 */ /* 0x000fea0003800000 */
[----:B------:R-:W-:-:S13]  /*1eb0*/  ISETP.GT.AND P0, PT, R19, 0xfe, PT ;  /* 0x000000fe1300780c */ /* 0x000fda0003f04270 */
[----:B------:R-:W-:Y:S05]  /*1ec0*/  @P0 BRA `(.L_x_30) ;  /* 0x00000000006c0947 */ /* 0x000fea0003800000 */
[----:B------:R-:W-:-:S13]  /*1ed0*/  ISETP.GE.AND P0, PT, R19, 0x1, PT ;  /* 0x000000011300780c */ /* 0x000fda0003f06270 */
[----:B------:R-:W-:Y:S05]  /*1ee0*/  @P0 BRA `(.L_x_31) ;  /* 0x0000000000740947 */ /* 0x000fea0003800000 */
[----:B------:R-:W-:Y:S02]  /*1ef0*/  ISETP.GE.AND P0, PT, R19, -0x18, PT ;  /* 0xffffffe81300780c */ /* 0x000fe40003f06270 */
[----:B------:R-:W-:-:S11]  /*1f00*/  LOP3.LUT R2, R2, 0x80000000, RZ, 0xc0, !PT ;  /* 0x8000000002027812 */ /* 0x000fd600078ec0ff */
[----:B------:R-:W-:Y:S05]  /*1f10*/  @!P0 BRA `(.L_x_31) ;  /* 0x0000000000688947 */ /* 0x000fea0003800000 */
[-CC-:B------:R-:W-:Y:S01]  /*1f20*/  FFMA.RZ R5, R3, R21.reuse, R18.reuse ;  /* 0x0000001503057223 */ /* 0x180fe2000000c012 */
[C---:B------:R-:W-:Y:S02]  /*1f30*/  IADD3 R20, PT, PT, R19.reuse, 0x20, RZ ;  /* 0x0000002013147810 */ /* 0x040fe40007ffe0ff */
[----:B------:R-:W-:Y:S02]  /*1f40*/  ISETP.NE.AND P3, PT, R19, RZ, PT ;  /* 0x000000ff1300720c */ /* 0x000fe40003f65270 */
[----:B------:R-:W-:Y:S01]  /*1f50*/  LOP3.LUT R17, R5, 0x7fffff, RZ, 0xc0, !PT ;  /* 0x007fffff05117812 */ /* 0x000fe200078ec0ff */
[CCC-:B------:R-:W-:Y:S01]  /*1f60*/  FFMA.RP R5, R3.reuse, R21.reuse, R18.reuse ;  /* 0x0000001503057223 */ /* 0x1c0fe20000008012 */
[----:B------:R-:W-:Y:S01]  /*1f70*/  FFMA.RM R18, R3, R21, R18 ;  /* 0x0000001503127223 */ /* 0x000fe20000004012 */
[----:B------:R-:W-:Y:S01]  /*1f80*/  IMAD.MOV R3, RZ, RZ, -R19 ;  /* 0x000000ffff037224 */ /* 0x000fe200078e0a13 */
[----:B------:R-:W-:Y:S02]  /*1f90*/  LOP3.LUT R17, R17, 0x800000, RZ, 0xfc, !PT ;  /* 0x0080000011117812 */ /* 0x000fe400078efcff */
[----:B------:R-:W-:-:S02]  /*1fa0*/  ISETP.NE.AND P2, PT, R19, RZ, PT ;  /* 0x000000ff1300720c */ /* 0x000fc40003f45270 */
[----:B------:R-:W-:Y:S02]  /*1fb0*/  SHF.L.U32 R20, R17, R20, RZ ;  /* 0x0000001411147219 */ /* 0x000fe400000006ff */
[----:B------:R-:W-:Y:S02]  /*1fc0*/  FSETP.NEU.FTZ.AND P0, PT, R5, R18, PT ;  /* 0x000000120500720b */ /* 0x000fe40003f1d000 */
[----:B------:R-:W-:Y:S02]  /*1fd0*/  SEL R18, R3, RZ, P3 ;  /* 0x000000ff03127207 */ /* 0x000fe40001800000 */
[----:B------:R-:W-:Y:S02]  /*1fe0*/  ISETP.NE.AND P2, PT, R20, RZ, P2 ;  /* 0x000000ff1400720c */ /* 0x000fe40001745270 */
[----:B------:R-:W-:Y:S02]  /*1ff0*/  SHF.R.U32.HI R18, RZ, R18, R17 ;  /* 0x00000012ff127219 */ /* 0x000fe40000011611 */
[----:B------:R-:W-:-:S02]  /*2000*/  PLOP3.LUT P0, PT, P0, P2, PT, 0xf8, 0x8f ;  /* 0x00000000008f781c */ /* 0x000fc40000705f70 */
[----:B------:R-:W-:Y:S02]  /*2010*/  SHF.R.U32.HI R20, RZ, 0x1, R18 ;  /* 0x00000001ff147819 */ /* 0x000fe40000011612 */
[----:B------:R-:W-:-:S04]  /*2020*/  SEL R3, RZ, 0x1, !P0 ;  /* 0x00000001ff037807 */ /* 0x000fc80004000000 */
[----:B------:R-:W-:-:S04]  /*2030*/  LOP3.LUT R3, R3, 0x1, R20, 0xf8, !PT ;  /* 0x0000000103037812 */ /* 0x000fc800078ef814 */
[----:B------:R-:W-:-:S05]  /*2040*/  LOP3.LUT R3, R3, R18, RZ, 0xc0, !PT ;  /* 0x0000001203037212 */ /* 0x000fca00078ec0ff */
[----:B------:R-:W-:-:S05]  /*2050*/  IMAD.IADD R3, R20, 0x1, R3 ;  /* 0x0000000114037824 */ /* 0x000fca00078e0203 */
[----:B------:R-:W-:Y:S01]  /*2060*/  LOP3.LUT R2, R3, R2, RZ, 0xfc, !PT ;  /* 0x0000000203027212 */ /* 0x000fe200078efcff */
[----:B------:R-:W-:Y:S06]  /*2070*/  BRA `(.L_x_31) ;  /* 0x0000000000107947 */ /* 0x000fec0003800000 */
.L_x_30:
[----:B------:R-:W-:-:S04]  /*2080*/  LOP3.LUT R2, R2, 0x80000000, RZ, 0xc0, !PT ;  /* 0x8000000002027812 */ /* 0x000fc800078ec0ff */
[----:B------:R-:W-:Y:S01]  /*2090*/  LOP3.LUT R2, R2, 0x7f800000, RZ, 0xfc, !PT ;  /* 0x7f80000002027812 */ /* 0x000fe200078efcff */
[----:B------:R-:W-:Y:S06]  /*20a0*/  BRA `(.L_x_31) ;  /* 0x0000000000047947 */ /* 0x000fec0003800000 */
.L_x_29:
[----:B------:R-:W-:-:S07]  /*20b0*/  LEA R2, R20, R2, 0x17 ;  /* 0x0000000214027211 */ /* 0x000fce00078eb8ff */
.L_x_31:
[----:B------:R-:W-:Y:S05]  /*20c0*/  BSYNC.RECONVERGENT B4 ;  /* 0x0000000000047941 */ /* 0x000fea0003800200 */
.L_x_28:
[----:B------:R-:W-:Y:S05]  /*20d0*/  BRA `(.L_x_32) ;  /* 0x0000000000207947 */ /* 0x000fea0003800000 */
.L_x_27:
[----:B------:R-:W-:-:S04]  /*20e0*/  LOP3.LUT R2, R2, 0x80000000, R3, 0x48, !PT ;  /* 0x8000000002027812 */ /* 0x000fc800078e4803 */
[----:B------:R-:W-:Y:S01]  /*20f0*/  LOP3.LUT R2, R2, 0x7f800000, RZ, 0xfc, !PT ;  /* 0x7f80000002027812 */ /* 0x000fe200078efcff */
[----:B------:R-:W-:Y:S06]  /*2100*/  BRA `(.L_x_32) ;  /* 0x0000000000147947 */ /* 0x000fec0003800000 */
.L_x_26:
[----:B------:R-:W-:Y:S01]  /*2110*/  LOP3.LUT R2, R2, 0x80000000, R3, 0x48, !PT ;  /* 0x8000000002027812 */ /* 0x000fe200078e4803 */
[----:B------:R-:W-:Y:S06]  /*2120*/  BRA `(.L_x_32) ;  /* 0x00000000000c7947 */ /* 0x000fec0003800000 */
.L_x_25:
[----:B------:R-:W0:Y:S01]  /*2130*/  MUFU.RSQ R2, -QNAN ;  /* 0xffc0000000027908 */ /* 0x000e220000001400 */
[----:B------:R-:W-:Y:S05]  /*2140*/  BRA `(.L_x_32) ;  /* 0x0000000000047947 */ /* 0x000fea0003800000 */
.L_x_24:
[----:B------:R-:W-:-:S07]  /*2150*/  FADD.FTZ R2, R3, R0 ;  /* 0x0000000003027221 */ /* 0x000fce0000010000 */
.L_x_32:
[----:B------:R-:W-:Y:S05]  /*2160*/  BSYNC.RECONVERGENT B3 ;  /* 0x0000000000037941 */ /* 0x000fea0003800200 */
.L_x_22:
[----:B------:R-:W-:-:S04]  /*2170*/  IMAD.MOV.U32 R17, RZ, RZ, 0x0 ;  /* 0x00000000ff117424 */ /* 0x000fc800078e00ff */
[----:B0-----:R-:W-:Y:S05]  /*2180*/  RET.REL.NODEC R16 `(downsample_lanczos3_v_kernel) ;  /* 0xffffffdc109c7950 */ /* 0x001fea0003c3ffff */
.L_x_33:
[----:B------:R-:W-:-:S00]  /*2190*/  BRA `(.L_x_33) ;  /* 0xfffffffc00fc7947 */ /* 0x000fc0000383ffff */
[----:B------:R-:W-:-:S00]  /*21a0*/  NOP ;  /* 0x0000000000007918 */ /* 0x000fc00000000000 */
        /* <DEDUP_REMOVED lines=13> */
.L_x_69:


//--------------------- .text.downsample_lanczos3_h_kernel --------------------------
	.section	.text.downsample_lanczos3_h_kernel,"ax",@progbits
	.align	128
        .global         downsample_lanczos3_h_kernel
        .type           downsample_lanczos3_h_kernel,@function
        .size           downsample_lanczos3_h_kernel,(.L_x_70 - downsample_lanczos3_h_kernel)
        .other          downsample_lanczos3_h_kernel,@"STO_CUDA_ENTRY STV_DEFAULT"
downsample_lanczos3_h_kernel:
.text.downsample_lanczos3_h_kernel:
[----:B------:R-:W0:Y:S01]  /*0000*/  LDC R1, c[0x0][0x37c] ;  /* 0x0000df00ff017b82 */ /* 0x000e220000000800 */
[----:B------:R-:W1:Y:S07]  /*0010*/  S2R R5, SR_TID.X ;  /* 0x0000000000057919 */ /* 0x000e6e0000002100 */
[----:B------:R-:W2:Y:S01]  /*0020*/  LDC R0, c[0x0][0x39c] ;  /* 0x0000e700ff007b82 */ /* 0x000ea20000000800 */
[----:B------:R-:W3:Y:S01]  /*0030*/  LDCU.64 UR4, c[0x0][0x390] ;  /* 0x00007200ff0477ac */ /* 0x000ee20008000a00 */
[----:B0-----:R-:W-:-:S06]  /*0040*/  VIADD R1, R1, 0xffffffe0 ;  /* 0xffffffe001017836 */ /* 0x001fcc0000000000 */
[----:B------:R-:W1:Y:S08]  /*0050*/  S2UR UR6, SR_CTAID.X ;  /* 0x00000000000679c3 */ /* 0x000e700000002500 */
[----:B------:R-:W1:Y:S01]  /*0060*/  LDC R8, c[0x0][0x360] ;  /* 0x0000d800ff087b82 */ /* 0x000e620000000800 */
[----:B---3--:R-:W-:-:S07]  /*0070*/  UIMAD UR4, UR5, UR4, URZ ;  /* 0x00000004050472a4 */ /* 0x008fce000f8e02ff */
[----:B------:R-:W0:Y:S01]  /*0080*/  LDC R3, c[0x0][0x3a0] ;  /* 0x0000e800ff037b82 */ /* 0x000e220000000800 */
[----:B--2---:R-:W-:Y:S02]  /*0090*/  IMAD R2, R0, UR4, RZ ;  /* 0x0000000400027c24 */ /* 0x004fe4000f8e02ff */
[----:B-1----:R-:W-:Y:S02]  /*00a0*/  IMAD R8, R8, UR6, R5 ;  /* 0x0000000608087c24 */ /* 0x002fe4000f8e0205 */
[----:B0-----:R-:W-:-:S05]  /*00b0*/  IMAD R5, R2, R3, RZ ;  /* 0x0000000302057224 */ /* 0x001fca00078e02ff */
[----:B------:R-:W-:-:S13]  /*00c0*/  ISETP.GE.AND P0, PT, R8, R5, PT ;  /* 0x000000050800720c */ /* 0x000fda0003f06270 */
[----:B------:R-:W-:Y:S05]  /*00d0*/  @P0 EXIT ;  /* 0x000000000000094d */ /* 0x000fea0003800000 */
[----:B------:R-:W-:Y:S01]  /*00e0*/  IABS R7, R3 ;  /* 0x0000000300077213 */ /* 0x000fe20000000000 */
[----:B------:R-:W-:Y:S01]  /*00f0*/  BSSY.RECONVERGENT B0, `(.L_x_34) ;  /* 0x0000041000007945 */ /* 0x000fe20003800200 */
[----:B------:R-:W-:Y:S02]  /*0100*/  IABS R11, R0 ;  /* 0x00000000000b7213 */ /* 0x000fe40000000000 */
[----:B------:R-:W0:Y:S01]  /*0110*/  I2F.RP R2, R7 ;  /* 0x0000000700027306 */ /* 0x000e220000209400 */
[----:B------:R-:W-:-:S07]  /*0120*/  IABS R10, R8 ;  /* 0x00000008000a7213 */ /* 0x000fce0000000000 */
[----:B0-----:R-:W0:Y:S02]  /*0130*/  MUFU.RCP R2, R2 ;  /* 0x0000000200027308 */ /* 0x001e240000001000 */
[----:B0-----:R-:W-:-:S06]  /*0140*/  VIADD R4, R2, 0xffffffe ;  /* 0x0ffffffe02047836 */ /* 0x001fcc0000000000 */
[----:B------:R0:W1:Y:S02]  /*0150*/  F2I.FTZ.U32.TRUNC.NTZ R5, R4 ;  /* 0x0000000400057305 */ /* 0x000064000021f000 */
[----:B0-----:R-:W-:Y:S02]  /*0160*/  HFMA2 R4, -RZ, RZ, 0, 0 ;  /* 0x00000000ff047431 */ /* 0x001fe400000001ff */
[----:B-1----:R-:W-:-:S04]  /*0170*/  IMAD.MOV R6, RZ, RZ, -R5 ;  /* 0x000000ffff067224 */ /* 0x002fc800078e0a05 */
[----:B------:R-:W-:Y:S02]  /*0180*/  IMAD R9, R6, R7, RZ ;  /* 0x0000000706097224 */ /* 0x000fe400078e02ff */
[----:B------:R-:W0:Y:S02]  /*0190*/  I2F.RP R6, R11 ;  /* 0x0000000b00067306 */ /* 0x000e240000209400 */
[----:B------:R-:W-:-:S06]  /*01a0*/  IMAD.HI.U32 R5, R5, R9, R4 ;  /* 0x0000000905057227 */ /* 0x000fcc00078e0004 */
[----:B------:R-:W-:-:S04]  /*01b0*/  IMAD.HI.U32 R2, R5, R10, RZ ;  /* 0x0000000a05027227 */ /* 0x000fc800078e00ff */
[----:B------:R-:W-:Y:S01]  /*01c0*/  IMAD.MOV R4, RZ, RZ, -R2 ;  /* 0x000000ffff047224 */ /* 0x000fe200078e0a02 */
[----:B0-----:R-:W0:Y:S03]  /*01d0*/  MUFU.RCP R6, R6 ;  /* 0x0000000600067308 */ /* 0x001e260000001000 */
[----:B------:R-:W-:-:S05]  /*01e0*/  IMAD R4, R7, R4, R10 ;  /* 0x0000000407047224 */ /* 0x000fca00078e020a */
[----:B------:R-:W-:Y:S01]  /*01f0*/  ISETP.GT.U32.AND P1, PT, R7, R4, PT ;  /* 0x000000040700720c */ /* 0x000fe20003f24070 */
[----:B0-----:R-:W-:-:S12]  /*0200*/  VIADD R5, R6, 0xffffffe ;  /* 0x0ffffffe06057836 */ /* 0x001fd80000000000 */
[----:B------:R-:W-:Y:S01]  /*0210*/  @!P1 IMAD.IADD R4, R4, 0x1, -R7 ;  /* 0x0000000104049824 */ /* 0x000fe200078e0a07 */
[----:B------:R-:W-:Y:S02]  /*0220*/  @!P1 IADD3 R2, PT, PT, R2, 0x1, RZ ;  /* 0x0000000102029810 */ /* 0x000fe40007ffe0ff */
[----:B------:R-:W-:Y:S01]  /*0230*/  ISETP.NE.AND P1, PT, R3, RZ, PT ;  /* 0x000000ff0300720c */ /* 0x000fe20003f25270 */
[----:B------:R-:W0:Y:S01]  /*0240*/  F2I.FTZ.U32.TRUNC.NTZ R5, R5 ;  /* 0x0000000500057305 */ /* 0x000e22000021f000 */
[----:B------:R-:W-:Y:S02]  /*0250*/  ISETP.GE.U32.AND P0, PT, R4, R7, PT ;  /* 0x000000070400720c */ /* 0x000fe40003f06070 */
[----:B------:R-:W-:-:S04]  /*0260*/  LOP3.LUT R4, R8, R3, RZ, 0x3c, !PT ;  /* 0x0000000308047212 */ /* 0x000fc800078e3cff */
[----:B------:R-:W-:Y:S01]  /*0270*/  ISETP.GE.AND P2, PT, R4, RZ, PT ;  /* 0x000000ff0400720c */ /* 0x000fe20003f46270 */
[----:B------:R-:W-:-:S06]  /*0280*/  IMAD.MOV.U32 R4, RZ, RZ, RZ ;  /* 0x000000ffff047224 */ /* 0x000fcc00078e00ff */
[----:B------:R-:W-:-:S04]  /*0290*/  @P0 VIADD R2, R2, 0x1 ;  /* 0x0000000102020836 */ /* 0x000fc80000000000 */
[----:B------:R-:W-:Y:S02]  /*02a0*/  IMAD.MOV.U32 R7, RZ, RZ, R2 ;  /* 0x000000ffff077224 */ /* 0x000fe400078e0002 */
[----:B0-----:R-:W-:-:S03]  /*02b0*/  IMAD.MOV R2, RZ, RZ, -R5 ;  /* 0x000000ffff027224 */ /* 0x001fc600078e0a05 */
[----:B------:R-:W-:Y:S02]  /*02c0*/  @!P2 IADD3 R7, PT, PT, -R7, RZ, RZ ;  /* 0x000000ff0707a210 */ /* 0x000fe40007ffe1ff */
        /* <DEDUP_REMOVED lines=9> */
[----:B------:R-:W-:Y:S01]  /*0360*/  @!P1 IMAD.IADD R2, R2, 0x1, -R11 ;  /* 0x0000000102029824 */ /* 0x000fe200078e0a0b */
[----:B------:R-:W-:Y:S02]  /*0370*/  @!P1 IADD3 R9, PT, PT, R9, 0x1, RZ ;  /* 0x0000000109099810 */ /* 0x000fe40007ffe0ff */
[----:B------:R-:W-:Y:S02]  /*0380*/  ISETP.NE.AND P1, PT, R0, RZ, PT ;  /* 0x000000ff0000720c */ /* 0x000fe40003f25270 */
[----:B------:R-:W-:Y:S02]  /*0390*/  ISETP.GE.U32.AND P0, PT, R2, R11, PT ;  /* 0x0000000b0200720c */ /* 0x000fe40003f06070 */
[----:B------:R-:W-:-:S04]  /*03a0*/  LOP3.LUT R2, R7, R0, RZ, 0x3c, !PT ;  /* 0x0000000007027212 */ /* 0x000fc800078e3cff */
[----:B------:R-:W-:Y:S02]  /*03b0*/  ISETP.GE.AND P2, PT, R2, RZ, PT ;  /* 0x000000ff0200720c */ /* 0x000fe40003f46270 */
[----:B0-----:R-:W0:Y:S05]  /*03c0*/  MUFU.RCP R2, R4 ;  /* 0x0000000400027308 */ /* 0x001e2a0000001000 */
[----:B------:R-:W-:-:S06]  /*03d0*/  @P0 VIADD R9, R9, 0x1 ;  /* 0x0000000109090836 */ /* 0x000fcc0000000000 */
[----:B------:R-:W-:Y:S01]  /*03e0*/  @!P2 IMAD.MOV R9, RZ, RZ, -R9 ;  /* 0x000000ffff09a224 */ /* 0x000fe200078e0a09 */
[----:B------:R-:W-:-:S05]  /*03f0*/  @!P1 LOP3.LUT R9, RZ, R0, RZ, 0x33, !PT ;  /* 0x00000000ff099212 */ /* 0x000fca00078e33ff */
[----:B------:R-:W-:Y:S02]  /*0400*/  IMAD.MOV R3, RZ, RZ, -R9 ;  /* 0x000000ffff037224 */ /* 0x000fe400078e0a09 */
[----:B0-----:R-:W-:Y:S02]  /*0410*/  FFMA R5, R2, -R4, 1 ;  /* 0x3f80000002057423 */ /* 0x001fe40000000804 */
        /* <DEDUP_REMOVED lines=10> */
[----:B------:R-:W-:Y:S02]  /*04c0*/  MOV R4, 0x4f0 ;  /* 0x000004f000047802 */ /* 0x000fe40000000f00 */
[----:B0-----:R-:W-:-:S07]  /*04d0*/  MOV R0, UR4 ;  /* 0x0000000400007c02 */ /* 0x001fce0008000f00 */
[----:B------:R-:W-:Y:S05]  /*04e0*/  CALL.REL.NOINC `($__internal_1_$__cuda_sm3x_div_rn_noftz_f32_slowpath) ;  /* 0x0000001000c47944 */ /* 0x000fea0003c00000 */
[----:B------:R-:W-:-:S07]  /*04f0*/  IMAD.MOV.U32 R10, RZ, RZ, R13 ;  /* 0x000000ffff0a7224 */ /* 0x000fce00078e000d */
.L_x_35:
[----:B------:R-:W-:Y:S05]  /*0500*/  BSYNC.RECONVERGENT B0 ;  /* 0x0000000000007941 */ /* 0x000fea0003800200 */
.L_x_34:
        /* <DEDUP_REMOVED lines=13> */
[----:B------:R-:W-:Y:S01]  /*05e0*/  IMAD.MOV.U32 R3, RZ, RZ, 0x40400000 ;  /* 0x40400000ff037424 */ /* 0x000fe200078e00ff */
[----:B------:R-:W-:Y:S02]  /*05f0*/  MOV R4, 0x620 ;  /* 0x0000062000047802 */ /* 0x000fe40000000f00 */
[----:B0-----:R-:W-:-:S07]  /*0600*/  MOV R0, UR4 ;  /* 0x0000000400007c02 */ /* 0x001fce0008000f00 */
[----:B------:R-:W-:Y:S05]  /*0610*/  CALL.REL.NOINC `($__internal_1_$__cuda_sm3x_div_rn_noftz_f32_slowpath) ;  /* 0x0000001000787944 */ /* 0x000fea0003c00000 */
[----:B------:R-:W-:-:S07]  /*0620*/  IMAD.MOV.U32 R3, RZ, RZ, R13 ;  /* 0x000000ffff037224 */ /* 0x000fce00078e000d */
.L_x_36:
[----:B------:R-:W0:Y:S01]  /*0630*/  LDC R11, c[0x0][0x398] ;  /* 0x0000e600ff0b7b82 */ /* 0x000e220000000800 */
[C-C-:B------:R-:W-:Y:S01]  /*0640*/  FADD R0, R10.reuse, R3.reuse ;  /* 0x000000030a007221 */ /* 0x140fe20000000000 */
[----:B------:R-:W-:Y:S01]  /*0650*/  FADD R3, R10, -R3 ;  /* 0x800000030a037221 */ /* 0x000fe20000000000 */
[----:B------:R-:W1:Y:S01]  /*0660*/  LDCU.64 UR6, c[0x0][0x358] ;  /* 0x00006b00ff0677ac */ /* 0x000e620008000a00 */
[----:B------:R-:W-:Y:S01]  /*0670*/  BSSY.RECONVERGENT B0, `(.L_x_37) ;  /* 0x0000103000007945 */ /* 0x000fe20003800200 */
[----:B------:R-:W-:Y:S02]  /*0680*/  CS2R R6, SRZ ;  /* 0x0000000000067805 */ /* 0x000fe4000001ff00 */
[----:B------:R-:W0:Y:S08]  /*0690*/  F2I.FLOOR.NTZ R0, R0 ;  /* 0x0000000000007305 */ /* 0x000e300000207100 */
[----:B------:R-:W2:Y:S01]  /*06a0*/  F2I.CEIL.NTZ R3, R3 ;  /* 0x0000000300037305 */ /* 0x000ea2000020b100 */
[----:B0-----:R-:W-:-:S02]  /*06b0*/  VIADDMNMX R11, R11, 0xffffffff, R0, PT ;  /* 0xffffffff0b0b7846 */ /* 0x001fc40003800100 */
[----:B--2---:R-:W-:-:S04]  /*06c0*/  VIMNMX R14, PT, PT, RZ, R3, !PT ;  /* 0x00000003ff0e7248 */ /* 0x004fc80007fe0100 */
[----:B------:R-:W-:-:S13]  /*06d0*/  ISETP.GT.AND P0, PT, R14, R11, PT ;  /* 0x0000000b0e00720c */ /* 0x000fda0003f04270 */
[----:B-1----:R-:W-:Y:S05]  /*06e0*/  @P0 BRA `(.L_x_38) ;  /* 0x0000000c00ec0947 */ /* 0x002fea0003800000 */
[----:B------:R-:W0:Y:S01]  /*06f0*/  LDC R7, c[0x0][0x3a0] ;  /* 0x0000e800ff077b82 */ /* 0x000e220000000800 */
[----:B------:R-:W-:Y:S02]  /*0700*/  IABS R6, R8 ;  /* 0x0000000800067213 */ /* 0x000fe40000000000 */
[----:B------:R-:W-:Y:S02]  /*0710*/  ISETP.GE.AND P1, PT, R8, RZ, PT ;  /* 0x000000ff0800720c */ /* 0x000fe40003f26270 */
[----:B0-----:R-:W-:Y:S02]  /*0720*/  IABS R0, R7 ;  /* 0x0000000700007213 */ /* 0x001fe40000000000 */
[----:B------:R-:W-:Y:S02]  /*0730*/  ISETP.NE.AND P2, PT, R7, RZ, PT ;  /* 0x000000ff0700720c */ /* 0x000fe40003f45270 */
[----:B------:R-:W0:Y:S08]  /*0740*/  I2F.RP R4, R0 ;  /* 0x0000000000047306 */ /* 0x000e300000209400 */
[----:B0-----:R-:W0:Y:S02]  /*0750*/  MUFU.RCP R4, R4 ;  /* 0x0000000400047308 */ /* 0x001e240000001000 */
[----:B0-----:R-:W-:-:S06]  /*0760*/  VIADD R2, R4, 0xffffffe ;  /* 0x0ffffffe04027836 */ /* 0x001fcc0000000000 */
[----:B------:R0:W1:Y:S02]  /*0770*/  F2I.FTZ.U32.TRUNC.NTZ R3, R2 ;  /* 0x0000000200037305 */ /* 0x000064000021f000 */
[----:B0-----:R-:W-:Y:S02]  /*0780*/  HFMA2 R2, -RZ, RZ, 0, 0 ;  /* 0x00000000ff027431 */ /* 0x001fe400000001ff */
[----:B-1----:R-:W-:-:S04]  /*0790*/  IMAD.MOV R5, RZ, RZ, -R3 ;  /* 0x000000ffff057224 */ /* 0x002fc800078e0a03 */
[----:B------:R-:W-:-:S04]  /*07a0*/  IMAD R5, R5, R0, RZ ;  /* 0x0000000005057224 */ /* 0x000fc800078e02ff */
[----:B------:R-:W-:-:S04]  /*07b0*/  IMAD.HI.U32 R5, R3, R5, R2 ;  /* 0x0000000503057227 */ /* 0x000fc800078e0002 */
[----:B------:R-:W-:-:S04]  /*07c0*/  IMAD.MOV.U32 R3, RZ, RZ, R6 ;  /* 0x000000ffff037224 */ /* 0x000fc800078e0006 */
[----:B------:R-:W-:-:S04]  /*07d0*/  IMAD.HI.U32 R5, R5, R3, RZ ;  /* 0x0000000305057227 */ /* 0x000fc800078e00ff */
[----:B------:R-:W-:-:S04]  /*07e0*/  IMAD.MOV R5, RZ, RZ, -R5 ;  /* 0x000000ffff057224 */ /* 0x000fc800078e0a05 */
[----:B------:R-:W-:-:S05]  /*07f0*/  IMAD R12, R0, R5, R3 ;  /* 0x00000005000c7224 */ /* 0x000fca00078e0203 */
[----:B------:R-:W-:-:S13]  /*0800*/  ISETP.GT.U32.AND P0, PT, R0, R12, PT ;  /* 0x0000000c0000720c */ /* 0x000fda0003f04070 */
[----:B------:R-:W-:-:S05]  /*0810*/  @!P0 IMAD.IADD R12, R12, 0x1, -R0 ;  /* 0x000000010c0c8824 */ /* 0x000fca00078e0a00 */
[----:B------:R-:W-:-:S13]  /*0820*/  ISETP.GT.U32.AND P0, PT, R0, R12, PT ;  /* 0x0000000c0000720c */ /* 0x000fda0003f04070 */
[----:B------:R-:W-:-:S05]  /*0830*/  @!P0 IADD3 R12, PT, PT, R12, -R0, RZ ;  /* 0x800000000c0c8210 */ /* 0x000fca0007ffe0ff */
[----:B------:R-:W-:Y:S01]  /*0840*/  @!P1 IMAD.MOV R12, RZ, RZ, -R12 ;  /* 0x000000ffff0c9224 */ /* 0x000fe200078e0a0c */
[----:B------:R-:W-:Y:S02]  /*0850*/  @!P2 LOP3.LUT R12, RZ, R7, RZ, 0x33, !PT ;  /* 0x00000007ff0ca212 */ /* 0x000fe400078e33ff */
[----:B------:R-:W-:-:S07]  /*0860*/  CS2R R6, SRZ ;  /* 0x0000000000067805 */ /* 0x000fce000001ff00 */
.L_x_53:
        /* <DEDUP_REMOVED lines=30> */
.L_x_43:
        /* <DEDUP_REMOVED lines=44> */
.L_x_42:
[----:B------:R-:W-:Y:S05]  /*0d10*/  BSYNC.RECONVERGENT B2 ;  /* 0x0000000000027941 */ /* 0x000fea0003800200 */
.L_x_41:
        /* <DEDUP_REMOVED lines=27> */
[----:B------:R-:W-:Y:S05]  /*0ed0*/  CALL.REL.NOINC `($__internal_1_$__cuda_sm3x_div_rn_noftz_f32_slowpath) ;  /* 0x0000000800487944 */ /* 0x000fea0003c00000 */
[----:B------:R-:W-:-:S07]  /*0ee0*/  IMAD.MOV.U32 R5, RZ, RZ, R13 ;  /* 0x000000ffff057224 */ /* 0x000fce00078e000d */
.L_x_45:
[----:B------:R-:W-:Y:S05]  /*0ef0*/  BSYNC.RECONVERGENT B2 ;  /* 0x0000000000027941 */ /* 0x000fea0003800200 */
.L_x_44:
[----:B------:R-:W-:Y:S02]  /*0f00*/  HFMA2 R2, -RZ, RZ, 2.125, 0 ;  /* 0x40400000ff027431 */ /* 0x000fe400000001ff */
        /* <DEDUP_REMOVED lines=10> */
[----:B------:R-:W-:Y:S01]  /*0fb0*/  MOV R4, 0xfe0 ;  /* 0x00000fe000047802 */ /* 0x000fe20000000f00 */
[----:B------:R-:W-:-:S07]  /*0fc0*/  IMAD.MOV.U32 R0, RZ, RZ, 0x40400000 ;  /* 0x40400000ff007424 */ /* 0x000fce00078e00ff */
[----:B------:R-:W-:Y:S05]  /*0fd0*/  CALL.REL.NOINC `($__internal_1_$__cuda_sm3x_div_rn_noftz_f32_slowpath) ;  /* 0x0000000800087944 */ /* 0x000fea0003c00000 */
.L_x_47:
[----:B------:R-:W-:Y:S05]  /*0fe0*/  BSYNC.RECONVERGENT B2 ;  /* 0x0000000000027941 */ /* 0x000fea0003800200 */
.L_x_46:
        /* <DEDUP_REMOVED lines=19> */
.L_x_50:
[----:B0-----:R-:W-:-:S05]  /*1120*/  IMAD.WIDE.U32 R20, R4, 0x4, R2 ;  /* 0x0000000404147825 */ /* 0x001fca00078e0002 */
[----:B------:R-:W2:Y:S01]  /*1130*/  LDG.E.CONSTANT R18, desc[UR6][R20.64] ;  /* 0x0000000614127981 */ /* 0x000ea2000c1e9900 */
[C---:B-1----:R-:W-:Y:S01]  /*1140*/  IMAD R0, R4.reuse, 0x4, R1 ;  /* 0x0000000404007824 */ /* 0x042fe200078e0201 */
[----:B------:R-:W-:-:S04]  /*1150*/  IADD3 R4, PT, PT, R4, 0x1, RZ ;  /* 0x0000000104047810 */ /* 0x000fc80007ffe0ff */
        /* <DEDUP_REMOVED lines=22> */
[C---:B------:R-:W-:Y:S01]  /*12c0*/  SHF.L.W.U32.HI R2, R3.reuse, 0x2, R0 ;  /* 0x0000000203027819 */ /* 0x040fe20000010e00 */
[----:B------:R-:W-:-:S03]  /*12d0*/  IMAD.SHL.U32 R3, R3, 0x4, RZ ;  /* 0x0000000403037824 */ /* 0x000fc600078e00ff */
[----:B------:R-:W-:-:S04]  /*12e0*/  SHF.R.S32.HI R4, RZ, 0x1f, R2 ;  /* 0x0000001fff047819 */ /* 0x000fc80000011402 */
[C---:B------:R-:W-:Y:S02]  /*12f0*/  LOP3.LUT R18, R4.reuse, R3, RZ, 0x3c, !PT ;  /* 0x0000000304127212 */ /* 0x040fe400078e3cff */
[----:B------:R-:W-:Y:S02]  /*1300*/  LOP3.LUT R19, R4, R2, RZ, 0x3c, !PT ;  /* 0x0000000204137212 */ /* 0x000fe400078e3cff */
[----:B------:R-:W-:Y:S02]  /*1310*/  SHF.R.U32.HI R3, RZ, 0x1e, R0 ;  /* 0x0000001eff037819 */ /* 0x000fe40000011600 */
[C---:B------:R-:W-:Y:S02]  /*1320*/  LOP3.LUT R4, R2.reuse, R13, RZ, 0x3c, !PT ;  /* 0x0000000d02047212 */ /* 0x040fe400078e3cff */
[----:B------:R-:W0:Y:S01]  /*1330*/  I2F.F64.S64 R18, R18 ;  /* 0x0000001200127312 */ /* 0x000e220000301c00 */
[----:B------:R-:W-:Y:S02]  /*1340*/  LEA.HI R0, R2, R3, RZ, 0x1 ;  /* 0x0000000302007211 */ /* 0x000fe400078f08ff */
[----:B------:R-:W-:-:S03]  /*1350*/  ISETP.GE.AND P1, PT, R4, RZ, PT ;  /* 0x000000ff0400720c */ /* 0x000fc60003f26270 */
[----:B------:R-:W-:-:S05]  /*1360*/  IMAD.MOV R2, RZ, RZ, -R0 ;  /* 0x000000ffff027224 */ /* 0x000fca00078e0a00 */
[----:B------:R-:W-:Y:S01]  /*1370*/  @!P0 MOV R0, R2 ;  /* 0x0000000200008202 */ /* 0x000fe20000000f00 */
[----:B0-----:R-:W-:-:S10]  /*1380*/  DMUL R16, R18, UR4 ;  /* 0x0000000412107c28 */ /* 0x001fd40008000000 */
[----:B------:R-:W0:Y:S02]  /*1390*/  F2F.F32.F64 R16, R16 ;  /* 0x0000001000107310 */ /* 0x000e240000301000 */
[----:B0-----:R-:W-:-:S07]  /*13a0*/  FSEL R2, -R16, R16, !P1 ;  /* 0x0000001010027208 */ /* 0x001fce0004800100 */
.L_x_49:
[----:B------:R-:W-:Y:S05]  /*13b0*/  BSYNC.RECONVERGENT B2 ;  /* 0x0000000000027941 */ /* 0x000fea0003800200 */
.L_x_48:
[----:B------:R-:W-:Y:S02]  /*13c0*/  IMAD.MOV.U32 R4, RZ, RZ, 0x37cbac00 ;  /* 0x37cbac00ff047424 */ /* 0x000fe400078e00ff */
        /* <DEDUP_REMOVED lines=28> */
[----:B------:R-:W-:Y:S05]  /*1590*/  CALL.REL.NOINC `($__internal_1_$__cuda_sm3x_div_rn_noftz_f32_slowpath) ;  /* 0x0000000000987944 */ /* 0x000fea0003c00000 */
[----:B------:R-:W-:-:S07]  /*15a0*/  IMAD.MOV.U32 R2, RZ, RZ, R13 ;  /* 0x000000ffff027224 */ /* 0x000fce00078e000d */
.L_x_52:
[----:B------:R-:W-:Y:S05]  /*15b0*/  BSYNC.RECONVERGENT B2 ;  /* 0x0000000000027941 */ /* 0x000fea0003800200 */
.L_x_51:
[----:B------:R-:W-:-:S07]  /*15c0*/  FMUL R5, R2, R5 ;  /* 0x0000000502057220 */ /* 0x000fce0000400000 */
.L_x_40:
[----:B------:R-:W-:Y:S05]  /*15d0*/  BSYNC.RECONVERGENT B1 ;  /* 0x0000000000017941 */ /* 0x000fea0003800200 */
.L_x_39:
[----:B------:R-:W0:Y:S01]  /*15e0*/  LDCU UR4, c[0x0][0x398] ;  /* 0x00007300ff0477ac */ /* 0x000e220008000800 */
[----:B------:R-:W1:Y:S01]  /*15f0*/  LDC.64 R2, c[0x0][0x380] ;  /* 0x0000e000ff027b82 */ /* 0x000e620000000a00 */
[----:B------:R-:W2:Y:S01]  /*1600*/  LDCU UR5, c[0x0][0x3a0] ;  /* 0x00007400ff0577ac */ /* 0x000ea20008000800 */
[----:B0-----:R-:W-:-:S04]  /*1610*/  IMAD R13, R9, UR4, R14 ;  /* 0x00000004090d7c24 */ /* 0x001fc8000f8e020e */
[----:B--2---:R-:W-:-:S04]  /*1620*/  IMAD R13, R13, UR5, R12 ;  /* 0x000000050d0d7c24 */ /* 0x004fc8000f8e020c */
[----:B-1----:R-:W-:-:S06]  /*1630*/  IMAD.WIDE R2, R13, 0x4, R2 ;  /* 0x000000040d027825 */ /* 0x002fcc00078e0202 */
[----:B------:R-:W2:Y:S01]  /*1640*/  LDG.E.CONSTANT R2, desc[UR6][R2.64] ;  /* 0x0000000602027981 */ /* 0x000ea2000c1e9900 */
[C---:B------:R-:W-:Y:S01]  /*1650*/  ISETP.NE.AND P0, PT, R14.reuse, R11, PT ;  /* 0x0000000b0e00720c */ /* 0x040fe20003f05270 */
[----:B------:R-:W-:Y:S02]  /*1660*/  VIADD R14, R14, 0x1 ;  /* 0x000000010e0e7836 */ /* 0x000fe40000000000 */
[----:B------:R-:W-:Y:S01]  /*1670*/  FADD R6, R5, R6 ;  /* 0x0000000605067221 */ /* 0x000fe20000000000 */
[----:B--2---:R-:W-:-:S09]  /*1680*/  FFMA R7, R2, R5, R7 ;  /* 0x0000000502077223 */ /* 0x004fd20000000007 */
[----:B------:R-:W-:Y:S05]  /*1690*/  @P0 BRA `(.L_x_53) ;  /* 0xfffffff000740947 */ /* 0x000fea000383ffff */
.L_x_38:
[----:B------:R-:W-:Y:S05]  /*16a0*/  BSYNC.RECONVERGENT B0 ;  /* 0x0000000000007941 */ /* 0x000fea0003800200 */
.L_x_37:
        /* <DEDUP_REMOVED lines=13> */
[----:B------:R-:W-:Y:S05]  /*1780*/  CALL.REL.NOINC `($__internal_1_$__cuda_sm3x_div_rn_noftz_f32_slowpath) ;  /* 0x00000000001c7944 */ /* 0x000fea0003c00000 */
[----:B------:R-:W-:-:S07]  /*1790*/  IMAD.MOV.U32 R0, RZ, RZ, R13 ;  /* 0x000000ffff007224 */ /* 0x000fce00078e000d */
.L_x_55:
[----:B------:R-:W-:Y:S05]  /*17a0*/  BSYNC.RECONVERGENT B0 ;  /* 0x0000000000007941 */ /* 0x000fea0003800200 */
.L_x_54:
[----:B------:R-:W0:Y:S01]  /*17b0*/  LDC.64 R2, c[0x0][0x388] ;  /* 0x0000e200ff027b82 */ /* 0x000e220000000a00 */
[----:B------:R-:W-:Y:S01]  /*17c0*/  FSEL R5, R0, RZ, P2 ;  /* 0x000000ff00057208 */ /* 0x000fe20001000000 */
[----:B0-----:R-:W-:-:S05]  /*17d0*/  IMAD.WIDE R8, R8, 0x4, R2 ;  /* 0x0000000408087825 */ /* 0x001fca00078e0202 */
[----:B------:R-:W-:Y:S01]  /*17e0*/  STG.E desc[UR6][R8.64], R5 ;  /* 0x0000000508007986 */ /* 0x000fe2000c101906 */
[----:B------:R-:W-:Y:S05]  /*17f0*/  EXIT ;  /* 0x000000000000794d */ /* 0x000fea0003800000 */
        .weak           $__internal_1_$__cuda_sm3x_div_rn_noftz_f32_slowpath
        .type           $__internal_1_$__cuda_sm3x_div_rn_noftz_f32_slowpath,@function
        .size           $__internal_1_$__cuda_sm3x_div_rn_noftz_f32_slowpath,(.L_x_70 - $__internal_1_$__cuda_sm3x_div_rn_noftz_f32_slowpath)
$__internal_1_$__cuda_sm3x_div_rn_noftz_f32_slowpath:
[--C-:B------:R-:W-:Y:S01]  /*1800*/  SHF.R.U32.HI R15, RZ, 0x17, R0.reuse ;  /* 0x00000017ff0f7819 */ /* 0x100fe20000011600 */
[----:B------:R-:W-:Y:S01]  /*1810*/  BSSY.RECONVERGENT B3, `(.L_x_56) ;  /* 0x0000063000037945 */ /* 0x000fe20003800200 */
[----:B------:R-:W-:Y:S02]  /*1820*/  SHF.R.U32.HI R2, RZ, 0x17, R3 ;  /* 0x00000017ff027819 */ /* 0x000fe40000011603 */
[----:B------:R-:W-:Y:S02]  /*1830*/  LOP3.LUT R15, R15, 0xff, RZ, 0xc0, !PT ;  /* 0x000000ff0f0f7812 */ /* 0x000fe400078ec0ff */
[----:B------:R-:W-:Y:S01]  /*1840*/  LOP3.LUT R16, R2, 0xff, RZ, 0xc0, !PT ;  /* 0x000000ff02107812 */ /* 0x000fe200078ec0ff */
[----:B------:R-:W-:Y:S02]  /*1850*/  IMAD.MOV.U32 R2, RZ, RZ, R0 ;  /* 0x000000ffff027224 */ /* 0x000fe400078e0000 */
[----:B------:R-:W-:Y:S01]  /*1860*/  VIADD R18, R15, 0xffffffff ;  /* 0xffffffff0f127836 */ /* 0x000fe20000000000 */
[----:B------:R-:W-:-:S04]  /*1870*/  IADD3 R17, PT, PT, R16, -0x1, RZ ;  /* 0xffffffff10117810 */ /* 0x000fc80007ffe0ff */
[----:B------:R-:W-:-:S04]  /*1880*/  ISETP.GT.U32.AND P0, PT, R18, 0xfd, PT ;  /* 0x000000fd1200780c */ /* 0x000fc80003f04070 */
[----:B------:R-:W-:-:S13]  /*1890*/  ISETP.GT.U32.OR P0, PT, R17, 0xfd, P0 ;  /* 0x000000fd1100780c */ /* 0x000fda0000704470 */
[----:B------:R-:W-:Y:S01]  /*18a0*/  @!P0 IMAD.MOV.U32 R13, RZ, RZ, RZ ;  /* 0x000000ffff0d8224 */ /* 0x000fe200078e00ff */
        /* <DEDUP_REMOVED lines=19> */
[----:B------:R-:W-:Y:S01]  /*19e0*/  @P0 IMAD.MOV.U32 R13, RZ, RZ, RZ ;  /* 0x000000ffff0d0224 */ /* 0x000fe200078e00ff */
[----:B------:R-:W-:Y:S01]  /*19f0*/  @!P0 MOV R13, 0xffffffc0 ;  /* 0xffffffc0000d8802 */ /* 0x000fe20000000f00 */
[----:B------:R-:W-:Y:S01]  /*1a00*/  @!P0 FFMA R3, R3, 1.84467440737095516160e+19, RZ ;  /* 0x5f80000003038823 */ /* 0x000fe200000000ff */
[----:B------:R-:W-:-:S03]  /*1a10*/  @!P1 FFMA R2, R0, 1.84467440737095516160e+19, RZ ;  /* 0x5f80000000029823 */ /* 0x000fc600000000ff */
[----:B------:R-:W-:-:S07]  /*1a20*/  @!P1 VIADD R13, R13, 0x40 ;  /* 0x000000400d0d9836 */ /* 0x000fce0000000000 */
.L_x_57:
[----:B------:R-:W-:Y:S01]  /*1a30*/  LEA R17, R15, 0xc0800000, 0x17 ;  /* 0xc08000000f117811 */ /* 0x000fe200078eb8ff */
[----:B------:R-:W-:Y:S01]  /*1a40*/  BSSY.RECONVERGENT B4, `(.L_x_62) ;  /* 0x0000036000047945 */ /* 0x000fe20003800200 */
[----:B------:R-:W-:-:S03]  /*1a50*/  IADD3 R16, PT, PT, R16, -0x7f, RZ ;  /* 0xffffff8110107810 */ /* 0x000fc60007ffe0ff */
[----:B------:R-:W-:Y:S02]  /*1a60*/  IMAD.IADD R17, R2, 0x1, -R17 ;  /* 0x0000000102117824 */ /* 0x000fe400078e0a11 */
[C---:B------:R-:W-:Y:S01]  /*1a70*/  IMAD R2, R16.reuse, -0x800000, R3 ;  /* 0xff80000010027824 */ /* 0x040fe200078e0203 */
[----:B------:R-:W-:Y:S01]  /*1a80*/  IADD3 R16, PT, PT, R16, 0x7f, -R15 ;  /* 0x0000007f10107810 */ /* 0x000fe20007ffe80f */
[----:B------:R-:W0:Y:S01]  /*1a90*/  MUFU.RCP R18, R17 ;  /* 0x0000001100127308 */ /* 0x000e220000001000 */
[----:B------:R-:W-:-:S03]  /*1aa0*/  FADD.FTZ R19, -R17, -RZ ;  /* 0x800000ff11137221 */ /* 0x000fc60000010100 */
[----:B------:R-:W-:Y:S02]  /*1ab0*/  IMAD.IADD R16, R16, 0x1, R13 ;  /* 0x0000000110107824 */ /* 0x000fe400078e020d */
        /* <DEDUP_REMOVED lines=9> */
[----:B------:R-:W-:-:S05]  /*1b50*/  IMAD.IADD R17, R15, 0x1, R16 ;  /* 0x000000010f117824 */ /* 0x000fca00078e0210 */
[----:B------:R-:W-:-:S04]  /*1b60*/  IADD3 R13, PT, PT, R17, -0x1, RZ ;  /* 0xffffffff110d7810 */ /* 0x000fc80007ffe0ff */
        /* <DEDUP_REMOVED lines=10> */
[----:B------:R-:W-:Y:S02]  /*1c10*/  VIADD R18, R17, 0x20 ;  /* 0x0000002011127836 */ /* 0x000fe40000000000 */
[-CC-:B------:R-:W-:Y:S01]  /*1c20*/  FFMA.RM R16, R3, R19.reuse, R20.reuse ;  /* 0x0000001303107223 */ /* 0x180fe20000004014 */
[----:B------:R-:W-:Y:S02]  /*1c30*/  ISETP.NE.AND P3, PT, R17, RZ, PT ;  /* 0x000000ff1100720c */ /* 0x000fe40003f65270 */
[----:B------:R-:W-:Y:S01]  /*1c40*/  LOP3.LUT R15, R13, 0x7fffff, RZ, 0xc0, !PT ;  /* 0x007fffff0d0f7812 */ /* 0x000fe200078ec0ff */
[----:B------:R-:W-:Y:S01]  /*1c50*/  FFMA.RP R13, R3, R19, R20 ;  /* 0x00000013030d7223 */ /* 0x000fe20000008014 */
[----:B------:R-:W-:Y:S01]  /*1c60*/  IMAD.MOV R3, RZ, RZ, -R17 ;  /* 0x000000ffff037224 */ /* 0x000fe200078e0a11 */
[----:B------:R-:W-:Y:S02]  /*1c70*/  ISETP.NE.AND P1, PT, R17, RZ, PT ;  /* 0x000000ff1100720c */ /* 0x000fe40003f25270 */
[----:B------:R-:W-:-:S02]  /*1c80*/  LOP3.LUT R15, R15, 0x800000, RZ, 0xfc, !PT ;  /* 0x008000000f0f7812 */ /* 0x000fc400078efcff */
[----:B------:R-:W-:Y:S02]  /*1c90*/  FSETP.NEU.FTZ.AND P0, PT, R13, R16, PT ;  /* 0x000000100d00720b */ /* 0x000fe40003f1d000 */
[----:B------:R-:W-:Y:S02]  /*1ca0*/  SHF.L.U32 R18, R15, R18, RZ ;  /* 0x000000120f127219 */ /* 0x000fe400000006ff */
[----:B------:R-:W-:Y:S02]  /*1cb0*/  SEL R16, R3, RZ, P3 ;  /* 0x000000ff03107207 */ /* 0x000fe40001800000 */
[----:B------:R-:W-:Y:S02]  /*1cc0*/  ISETP.NE.AND P1, PT, R18, RZ, P1 ;  /* 0x000000ff1200720c */ /* 0x000fe40000f25270 */
[----:B------:R-:W-:Y:S02]  /*1cd0*/  SHF.R.U32.HI R16, RZ, R16, R15 ;  /* 0x00000010ff107219 */ /* 0x000fe4000001160f */
[----:B------:R-:W-:-:S02]  /*1ce0*/  PLOP3.LUT P0, PT, P0, P1, PT, 0xf8, 0x8f ;  /* 0x00000000008f781c */ /* 0x000fc40000703f70 */
[----:B------:R-:W-:Y:S02]  /*1cf0*/  SHF.R.U32.HI R18, RZ, 0x1, R16 ;  /* 0x00000001ff127819 */ /* 0x000fe40000011610 */
[----:B------:R-:W-:-:S04]  /*1d00*/  SEL R3, RZ, 0x1, !P0 ;  /* 0x00000001ff037807 */ /* 0x000fc80004000000 */
[----:B------:R-:W-:-:S04]  /*1d10*/  LOP3.LUT R3, R3, 0x1, R18, 0xf8, !PT ;  /* 0x0000000103037812 */ /* 0x000fc800078ef812 */
[----:B------:R-:W-:-:S04]  /*1d20*/  LOP3.LUT R3, R3, R16, RZ, 0xc0, !PT ;  /* 0x0000001003037212 */ /* 0x000fc800078ec0ff */
[----:B------:R-:W-:-:S04]  /*1d30*/  IADD3 R3, PT, PT, R18, R3, RZ ;  /* 0x0000000312037210 */ /* 0x000fc80007ffe0ff */
[----:B------:R-:W-:Y:S01]  /*1d40*/  LOP3.LUT R2, R3, R2, RZ, 0xfc, !PT ;  /* 0x0000000203027212 */ /* 0x000fe200078efcff */
[----:B------:R-:W-:Y:S06]  /*1d50*/  BRA `(.L_x_65) ;  /* 0x0000000000107947 */ /* 0x000fec0003800000 */
.L_x_64:
[----:B------:R-:W-:-:S04]  /*1d60*/  LOP3.LUT R2, R2, 0x80000000, RZ, 0xc0, !PT ;  /* 0x8000000002027812 */ /* 0x000fc800078ec0ff */
[----:B------:R-:W-:Y:S01]  /*1d70*/  LOP3.LUT R2, R2, 0x7f800000, RZ, 0xfc, !PT ;  /* 0x7f80000002027812 */ /* 0x000fe200078efcff */
[----:B------:R-:W-:Y:S06]  /*1d80*/  BRA `(.L_x_65) ;  /* 0x0000000000047947 */ /* 0x000fec0003800000 */
.L_x_63:
[----:B------:R-:W-:-:S07]  /*1d90*/  IMAD R2, R16, 0x800000, R2 ;  /* 0x0080000010027824 */ /* 0x000fce00078e0202 */
.L_x_65:
[----:B------:R-:W-:Y:S05]  /*1da0*/  BSYNC.RECONVERGENT B4 ;  /* 0x0000000000047941 */ /* 0x000fea0003800200 */
.L_x_62:
[----:B------:R-:W-:Y:S05]  /*1db0*/  BRA `(.L_x_66) ;  /* 0x0000000000207947 */ /* 0x000fea0003800000 */
.L_x_61:
[----:B------:R-:W-:-:S04]  /*1dc0*/  LOP3.LUT R2, R2, 0x80000000, R3, 0x48, !PT ;  /* 0x8000000002027812 */ /* 0x000fc800078e4803 */
[----:B------:R-:W-:Y:S01]  /*1dd0*/  LOP3.LUT R2, R2, 0x7f800000, RZ, 0xfc, !PT ;  /* 0x7f80000002027812 */ /* 0x000fe200078efcff */
[----:B------:R-:W-:Y:S06]  /*1de0*/  BRA `(.L_x_66) ;  /* 0x0000000000147947 */ /* 0x000fec0003800000 */
.L_x_60:
[----:B------:R-:W-:Y:S01]  /*1df0*/  LOP3.LUT R2, R2, 0x80000000, R3, 0x48, !PT ;  /* 0x8000000002027812 */ /* 0x000fe200078e4803 */
[----:B------:R-:W-:Y:S06]  /*1e00*/  BRA `(.L_x_66) ;  /* 0x00000000000c7947 */ /* 0x000fec0003800000 */
.L_x_59:
[----:B------:R-:W0:Y:S01]  /*1e10*/  MUFU.RSQ R2, -QNAN ;  /* 0xffc0000000027908 */ /* 0x000e220000001400 */
[----:B------:R-:W-:Y:S05]  /*1e20*/  BRA `(.L_x_66) ;  /* 0x0000000000047947 */ /* 0x000fea0003800000 */
.L_x_58:
[----:B------:R-:W-:-:S07]  /*1e30*/  FADD.FTZ R2, R3, R0 ;  /* 0x0000000003027221 */ /* 0x000fce0000010000 */
.L_x_66:
[----:B------:R-:W-:Y:S05]  /*1e40*/  BSYNC.RECONVERGENT B3 ;  /* 0x0000000000037941 */ /* 0x000fea0003800200 */
.L_x_56:
[----:B0-----:R-:W-:Y:S01]  /*1e50*/  IMAD.MOV.U32 R13, RZ, RZ, R2 ;  /* 0x000000ffff0d7224 */ /* 0x001fe200078e0002 */
[----:B------:R-:W-:Y:S01]  /*1e60*/  MOV R2, R4 ;  /* 0x0000000400027202 */ /* 0x000fe20000000f00 */
[----:B------:R-:W-:-:S04]  /*1e70*/  IMAD.MOV.U32 R3, RZ, RZ, 0x0 ;  /* 0x00000000ff037424 */ /* 0x000fc800078e00ff */
[----:B------:R-:W-:Y:S05]  /*1e80*/  RET.REL.NODEC R2 `(downsample_lanczos3_h_kernel) ;  /* 0xffffffe0025c7950 */ /* 0x000fea0003c3ffff */
.L_x_67:
        /* <DEDUP_REMOVED lines=15> */
.L_x_70:


//--------------------- .text.upsample_bilinear_2x_kernel --------------------------
	.section	.text.upsample_bilinear_2x_kernel,"ax",@progbits
	.align	128
        .global         upsample_bilinear_2x_kernel
        .type           upsample_bilinear_2x_kernel,@function
        .size           upsample_bilinear_2x_kernel,(.L_x_73 - upsample_bilinear_2x_kernel)
        .other          upsample_bilinear_2x_kernel,@"STO_CUDA_ENTRY STV_DEFAULT"
upsample_bilinear_2x_kernel:
.text.upsample_bilinear_2x_kernel:
[----:B------:R-:W-:Y:S08]  /*0000*/  LDC R1, c[0x0][0x37c] ;  /* 0x0000df00ff017b82 */ /* 0x000ff00000000800 */
[----:B------:R-:W0:Y:S01]  /*0010*/  LDC.64 R4, c[0x0][0x390] ;  /* 0x0000e400ff047b82 */ /* 0x000e220000000a00 */
[----:B------:R-:W1:Y:S07]  /*0020*/  S2R R11, SR_TID.X ;  /* 0x00000000000b7919 */ /* 0x000e6e0000002100 */
[----:B------:R-:W2:Y:S08]  /*0030*/  LDC.64 R2, c[0x0][0x398] ;  /* 0x0000e600ff027b82 */ /* 0x000eb00000000a00 */
[----:B------:R-:W1:Y:S08]  /*0040*/  S2UR UR4, SR_CTAID.X ;  /* 0x00000000000479c3 */ /* 0x000e700000002500 */
[----:B------:R-:W1:Y:S01]  /*0050*/  LDC R0, c[0x0][0x360] ;  /* 0x0000d800ff007b82 */ /* 0x000e620000000800 */
[----:B0-----:R-:W-:-:S05]  /*0060*/  SHF.L.U32 R7, R5, 0x1, RZ ;  /* 0x0000000105077819 */ /* 0x001fca00000006ff */
[----:B------:R-:W-:Y:S02]  /*0070*/  IMAD R9, R7, R4, RZ ;  /* 0x0000000407097224 */ /* 0x000fe400078e02ff */
[----:B--2---:R-:W-:-:S04]  /*0080*/  IMAD.SHL.U32 R6, R2, 0x2, RZ ;  /* 0x0000000202067824 */ /* 0x004fc800078e00ff */
[----:B------:R-:W-:-:S04]  /*0090*/  IMAD R4, R6, R9, RZ ;  /* 0x0000000906047224 */ /* 0x000fc800078e02ff */
[----:B------:R-:W-:Y:S02]  /*00a0*/  IMAD R9, R4, R3, RZ ;  /* 0x0000000304097224 */ /* 0x000fe400078e02ff */
[----:B-1----:R-:W-:-:S05]  /*00b0*/  IMAD R0, R0, UR4, R11 ;  /* 0x0000000400007c24 */ /* 0x002fca000f8e020b */
[----:B------:R-:W-:-:S13]  /*00c0*/  ISETP.GE.AND P0, PT, R0, R9, PT ;  /* 0x000000090000720c */ /* 0x000fda0003f06270 */
[----:B------:R-:W-:Y:S05]  /*00d0*/  @P0 EXIT ;  /* 0x000000000000094d */ /* 0x000fea0003800000 */
[----:B------:R-:W-:Y:S01]  /*00e0*/  IABS R11, R3 ;  /* 0x00000003000b7213 */ /* 0x000fe20000000000 */
[----:B------:R-:W0:Y:S01]  /*00f0*/  LDCU.64 UR4, c[0x0][0x358] ;  /* 0x00006b00ff0477ac */ /* 0x000e220008000a00 */
[-C--:B------:R-:W-:Y:S02]  /*0100*/  IABS R12, R6.reuse ;  /* 0x00000006000c7213 */ /* 0x080fe40000000000 */
[----:B------:R-:W1:Y:S01]  /*0110*/  I2F.RP R10, R11 ;  /* 0x0000000b000a7306 */ /* 0x000e620000209400 */
[----:B------:R-:W-:-:S07]  /*0120*/  IABS R15, R6 ;  /* 0x00000006000f7213 */ /* 0x000fce0000000000 */
[----:B-1----:R-:W1:Y:S02]  /*0130*/  MUFU.RCP R10, R10 ;  /* 0x0000000a000a7308 */ /* 0x002e640000001000 */
[----:B-1----:R-:W-:Y:S02]  /*0140*/  IADD3 R8, PT, PT, R10, 0xffffffe, RZ ;  /* 0x0ffffffe0a087810 */ /* 0x002fe40007ffe0ff */
[----:B------:R-:W-:-:S04]  /*0150*/  IABS R10, R0 ;  /* 0x00000000000a7213 */ /* 0x000fc80000000000 */
[----:B------:R1:W2:Y:S02]  /*0160*/  F2I.FTZ.U32.TRUNC.NTZ R9, R8 ;  /* 0x0000000800097305 */ /* 0x0002a4000021f000 */
[----:B-1----:R-:W-:Y:S02]  /*0170*/  IMAD.MOV.U32 R8, RZ, RZ, RZ ;  /* 0x000000ffff087224 */ /* 0x002fe400078e00ff */
[----:B--2---:R-:W-:-:S04]  /*0180*/  IMAD.MOV R4, RZ, RZ, -R9 ;  /* 0x000000ffff047224 */ /* 0x004fc800078e0a09 */
[----:B------:R-:W-:Y:S01]  /*0190*/  IMAD R13, R4, R11, RZ ;  /* 0x0000000b040d7224 */ /* 0x000fe200078e02ff */
[----:B------:R-:W-:-:S03]  /*01a0*/  MOV R4, R12 ;  /* 0x0000000c00047202 */ /* 0x000fc60000000f00 */
[----:B------:R-:W-:Y:S01]  /*01b0*/  IMAD.HI.U32 R9, R9, R13, R8 ;  /* 0x0000000d09097227 */ /* 0x000fe200078e0008 */
[----:B------:R-:W1:Y:S05]  /*01c0*/  I2F.RP R12, R4 ;  /* 0x00000004000c7306 */ /* 0x000e6a0000209400 */
[----:B------:R-:W-:-:S05]  /*01d0*/  IMAD.HI.U32 R9, R9, R10, RZ ;  /* 0x0000000a09097227 */ /* 0x000fca00078e00ff */
[----:B------:R-:W-:-:S05]  /*01e0*/  IADD3 R8, PT, PT, -R9, RZ, RZ ;  /* 0x000000ff09087210 */ /* 0x000fca0007ffe1ff */
[C---:B------:R-:W-:Y:S01]  /*01f0*/  IMAD R8, R11.reuse, R8, R10 ;  /* 0x000000080b087224 */ /* 0x040fe200078e020a */
[----:B-1----:R-:W1:Y:S04]  /*0200*/  MUFU.RCP R12, R12 ;  /* 0x0000000c000c7308 */ /* 0x002e680000001000 */
[----:B------:R-:W-:-:S13]  /*0210*/  ISETP.GT.U32.AND P2, PT, R11, R8, PT ;  /* 0x000000080b00720c */ /* 0x000fda0003f44070 */
[----:B------:R-:W-:Y:S01]  /*0220*/  @!P2 IMAD.IADD R8, R8, 0x1, -R11 ;  /* 0x000000010808a824 */ /* 0x000fe200078e0a0b */
[----:B-1----:R-:W-:Y:S02]  /*0230*/  IADD3 R10, PT, PT, R12, 0xffffffe, RZ ;  /* 0x0ffffffe0c0a7810 */ /* 0x002fe40007ffe0ff */
[----:B------:R-:W-:Y:S02]  /*0240*/  @!P2 IADD3 R9, PT, PT, R9, 0x1, RZ ;  /* 0x000000010909a810 */ /* 0x000fe40007ffe0ff */
[----:B------:R-:W-:Y:S02]  /*0250*/  ISETP.GE.U32.AND P0, PT, R8, R11, PT ;  /* 0x0000000b0800720c */ /* 0x000fe40003f06070 */
[----:B------:R-:W-:Y:S01]  /*0260*/  LOP3.LUT R8, R0, R3, RZ, 0x3c, !PT ;  /* 0x0000000300087212 */ /* 0x000fe200078e3cff */
[----:B------:R1:W2:Y:S01]  /*0270*/  F2I.FTZ.U32.TRUNC.NTZ R11, R10 ;  /* 0x0000000a000b7305 */ /* 0x0002a2000021f000 */
[----:B------:R-:W-:Y:S02]  /*0280*/  ISETP.NE.AND P2, PT, R3, RZ, PT ;  /* 0x000000ff0300720c */ /* 0x000fe40003f45270 */
[----:B------:R-:W-:-:S02]  /*0290*/  ISETP.GE.AND P1, PT, R8, RZ, PT ;  /* 0x000000ff0800720c */ /* 0x000fc40003f26270 */
[----:B------:R-:W-:Y:S01]  /*02a0*/  IABS R8, R7 ;  /* 0x0000000700087213 */ /* 0x000fe20000000000 */
[----:B-1----:R-:W-:-:S03]  /*02b0*/  IMAD.MOV.U32 R10, RZ, RZ, RZ ;  /* 0x000000ffff0a7224 */ /* 0x002fc600078e00ff */
[----:B------:R-:W1:Y:S01]  /*02c0*/  I2F.RP R12, R8 ;  /* 0x00000008000c7306 */ /* 0x000e620000209400 */
[----:B------:R-:W-:Y:S01]  /*02d0*/  @P0 VIADD R9, R9, 0x1 ;  /* 0x0000000109090836 */ /* 0x000fe20000000000 */
[----:B--2---:R-:W-:-:S05]  /*02e0*/  IADD3 R13, PT, PT, RZ, -R11, RZ ;  /* 0x8000000bff0d7210 */ /* 0x004fca0007ffe0ff */
[----:B------:R-:W-:Y:S02]  /*02f0*/  @!P1 IADD3 R9, PT, PT, -R9, RZ, RZ ;  /* 0x000000ff09099210 */ /* 0x000fe40007ffe1ff */
[----:B------:R-:W-:Y:S01]  /*0300*/  @!P2 LOP3.LUT R9, RZ, R3, RZ, 0x33, !PT ;  /* 0x00000003ff09a212 */ /* 0x000fe200078e33ff */
[----:B------:R-:W-:-:S03]  /*0310*/  IMAD R13, R13, R4, RZ ;  /* 0x000000040d0d7224 */ /* 0x000fc600078e02ff */
[----:B------:R-:W-:Y:S01]  /*0320*/  IABS R14, R9 ;  /* 0x00000009000e7213 */ /* 0x000fe20000000000 */
[----:B------:R-:W-:Y:S01]  /*0330*/  IMAD.HI.U32 R10, R11, R13, R10 ;  /* 0x0000000d0b0a7227 */ /* 0x000fe200078e000a */
[----:B------:R-:W-:Y:S01]  /*0340*/  IADD3 R13, PT, PT, RZ, -R15, RZ ;  /* 0x8000000fff0d7210 */ /* 0x000fe20007ffe0ff */
[----:B-1----:R-:W1:Y:S01]  /*0350*/  MUFU.RCP R12, R12 ;  /* 0x0000000c000c7308 */ /* 0x002e620000001000 */
[----:B------:R-:W-:-:S05]  /*0360*/  MOV R11, R14 ;  /* 0x0000000e000b7202 */ /* 0x000fca0000000f00 */
[----:B------:R-:W-:-:S04]  /*0370*/  IMAD.HI.U32 R10, R10, R11, RZ ;  /* 0x0000000b0a0a7227 */ /* 0x000fc800078e00ff */
[----:B------:R-:W-:-:S05]  /*0380*/  IMAD R11, R10, R13, R11 ;  /* 0x0000000d0a0b7224 */ /* 0x000fca00078e020b */
[----:B------:R-:W-:Y:S02]  /*0390*/  ISETP.GT.U32.AND P2, PT, R4, R11, PT ;  /* 0x0000000b0400720c */ /* 0x000fe40003f44070 */
[----:B-1----:R-:W-:-:S11]  /*03a0*/  IADD3 R13, PT, PT, R12, 0xffffffe, RZ ;  /* 0x0ffffffe0c0d7810 */ /* 0x002fd60007ffe0ff */
[----:B------:R-:W-:Y:S01]  /*03b0*/  @!P2 IMAD.IADD R11, R11, 0x1, -R4 ;  /* 0x000000010b0ba824 */ /* 0x000fe200078e0a04 */
[----:B------:R-:W-:Y:S02]  /*03c0*/  @!P2 IADD3 R10, PT, PT, R10, 0x1, RZ ;  /* 0x000000010a0aa810 */ /* 0x000fe40007ffe0ff */
[----:B------:R-:W-:Y:S02]  /*03d0*/  ISETP.NE.AND P2, PT, R6, RZ, PT ;  /* 0x000000ff0600720c */ /* 0x000fe40003f45270 */
[----:B------:R-:W-:Y:S02]  /*03e0*/  ISETP.GE.U32.AND P0, PT, R11, R4, PT ;  /* 0x000000040b00720c */ /* 0x000fe40003f06070 */
[----:B------:R-:W-:Y:S01]  /*03f0*/  LOP3.LUT R4, R9, R6, RZ, 0x3c, !PT ;  /* 0x0000000609047212 */ /* 0x000fe200078e3cff */
[----:B------:R-:W1:Y:S03]  /*0400*/  F2I.FTZ.U32.TRUNC.NTZ R11, R13 ;  /* 0x0000000d000b7305 */ /* 0x000e66000021f000 */
[----:B------:R-:W-:-:S07]  /*0410*/  ISETP.GE.AND P1, PT, R4, RZ, PT ;  /* 0x000000ff0400720c */ /* 0x000fce0003f26270 */
[----:B------:R-:W-:-:S05]  /*0420*/  @P0 VIADD R10, R10, 0x1 ;  /* 0x000000010a0a0836 */ /* 0x000fca0000000000 */
[----:B------:R-:W-:Y:S02]  /*0430*/  MOV R12, R10 ;  /* 0x0000000a000c7202 */ /* 0x000fe40000000f00 */
[----:B------:R-:W-:Y:S02]  /*0440*/  IABS R10, R7 ;  /* 0x00000007000a7213 */ /* 0x000fe40000000000 */
[----:B-1----:R-:W-:Y:S01]  /*0450*/  IADD3 R15, PT, PT, RZ, -R11, RZ ;  /* 0x8000000bff0f7210 */ /* 0x002fe20007ffe0ff */
[----:B------:R-:W-:Y:S01]  /*0460*/  @!P1 IMAD.MOV R12, RZ, RZ, -R12 ;  /* 0x000000ffff0c9224 */ /* 0x000fe200078e0a0c */
[----:B------:R-:W-:Y:S01]  /*0470*/  IADD3 R14, PT, PT, RZ, -R10, RZ ;  /* 0x8000000aff0e7210 */ /* 0x000fe20007ffe0ff */
[----:B------:R-:W-:Y:S01]  /*0480*/  HFMA2 R10, -RZ, RZ, 0, 0 ;  /* 0x00000000ff0a7431 */ /* 0x000fe200000001ff */
[----:B------:R-:W-:Y:S01]  /*0490*/  @!P2 LOP3.LUT R12, RZ, R6, RZ, 0x33, !PT ;  /* 0x00000006ff0ca212 */ /* 0x000fe200078e33ff */
[----:B------:R-:W-:Y:S01]  /*04a0*/  IMAD R13, R15, R8, RZ ;  /* 0x000000080f0d7224 */ /* 0x000fe200078e02ff */
[----:B------:R-:W-:-:S02]  /*04b0*/  IADD3 R15, PT, PT, -R9, RZ, RZ ;  /* 0x000000ff090f7210 */ /* 0x000fc40007ffe1ff */
[----:B------:R-:W-:-:S03]  /*04c0*/  IABS R4, R12 ;  /* 0x0000000c00047213 */ /* 0x000fc60000000000 */
[----:B------:R-:W-:Y:S02]  /*04d0*/  IMAD R18, R3, R15, R0 ;  /* 0x0000000f03127224 */ /* 0x000fe400078e0200 */
[----:B------:R-:W-:Y:S01]  /*04e0*/  IMAD.HI.U32 R10, R11, R13, R10 ;  /* 0x0000000d0b0a7227 */ /* 0x000fe200078e000a */
[----:B------:R-:W-:-:S03]  /*04f0*/  IADD3 R13, PT, PT, R5, -0x1, RZ ;  /* 0xffffffff050d7810 */ /* 0x000fc60007ffe0ff */
[----:B------:R-:W-:Y:S01]  /*0500*/  IMAD.MOV.U32 R11, RZ, RZ, R4 ;  /* 0x000000ffff0b7224 */ /* 0x000fe200078e0004 */
[----:B------:R-:W-:Y:S01]  /*0510*/  MOV R4, R14 ;  /* 0x0000000e00047202 */ /* 0x000fe20000000f00 */
[----:B------:R-:W-:Y:S02]  /*0520*/  VIADD R14, R2, 0xffffffff ;  /* 0xffffffff020e7836 */ /* 0x000fe40000000000 */
[----:B------:R-:W-:-:S04]  /*0530*/  IMAD.HI.U32 R10, R10, R11, RZ ;  /* 0x0000000b0a0a7227 */ /* 0x000fc800078e00ff */
[----:B------:R-:W-:Y:S01]  /*0540*/  IMAD R11, R10, R4, R11 ;  /* 0x000000040a0b7224 */ /* 0x000fe200078e020b */
[----:B------:R-:W-:-:S04]  /*0550*/  LOP3.LUT R4, R12, R7, RZ, 0x3c, !PT ;  /* 0x000000070c047212 */ /* 0x000fc800078e3cff */
[----:B------:R-:W-:Y:S02]  /*0560*/  ISETP.GT.U32.AND P2, PT, R8, R11, PT ;  /* 0x0000000b0800720c */ /* 0x000fe40003f44070 */
[----:B------:R-:W-:Y:S02]  /*0570*/  ISETP.GE.AND P1, PT, R4, RZ, PT ;  /* 0x000000ff0400720c */ /* 0x000fe40003f26270 */
[----:B------:R-:W-:-:S05]  /*0580*/  IADD3 R4, PT, PT, -R12, RZ, RZ ;  /* 0x000000ff0c047210 */ /* 0x000fca0007ffe1ff */
[----:B------:R-:W-:-:S04]  /*0590*/  IMAD R4, R6, R4, R9 ;  /* 0x0000000406047224 */ /* 0x000fc800078e0209 */
[-C--:B------:R-:W-:Y:S01]  /*05a0*/  @!P2 IADD3 R11, PT, PT, R11, -R8.reuse, RZ ;  /* 0x800000080b0ba210 */ /* 0x080fe20007ffe0ff */
[----:B------:R-:W-:Y:S01]  /*05b0*/  @!P2 VIADD R10, R10, 0x1 ;  /* 0x000000010a0aa836 */ /* 0x000fe20000000000 */
[----:B------:R-:W-:Y:S02]  /*05c0*/  ISETP.NE.AND P2, PT, R7, RZ, PT ;  /* 0x000000ff0700720c */ /* 0x000fe40003f45270 */
[----:B------:R-:W-:Y:S01]  /*05d0*/  ISETP.GE.U32.AND P0, PT, R11, R8, PT ;  /* 0x000000080b00720c */ /* 0x000fe20003f06070 */
[----:B------:R-:W-:Y:S01]  /*05e0*/  HFMA2 R8, -RZ, RZ, 1.75, 0 ;  /* 0x3f000000ff087431 */ /* 0x000fe200000001ff */
[----:B------:R-:W-:Y:S02]  /*05f0*/  I2FP.F32.S32 R4, R4 ;  /* 0x0000000400047245 */ /* 0x000fe40000201400 */
[----:B------:R-:W-:-:S03]  /*0600*/  I2FP.F32.S32 R11, R14 ;  /* 0x0000000e000b7245 */ /* 0x000fc60000201400 */
[----:B------:R-:W-:-:S04]  /*0610*/  FADD R4, R4, 0.5 ;  /* 0x3f00000004047421 */ /* 0x000fc80000000000 */
[----:B------:R-:W-:Y:S02]  /*0620*/  FFMA R4, R4, R8, -0.5 ;  /* 0xbf00000004047423 */ /* 0x000fe40000000008 */
[----:B------:R-:W-:-:S03]  /*0630*/  @P0 IADD3 R10, PT, PT, R10, 0x1, RZ ;  /* 0x000000010a0a0810 */ /* 0x000fc60007ffe0ff */
[----:B------:R-:W-:Y:S02]  /*0640*/  FMNMX R4, R4, R11, PT ;  /* 0x0000000b04047209 */ /* 0x000fe40003800000 */
[----:B------:R-:W-:Y:S01]  /*0650*/  @!P1 IMAD.MOV R10, RZ, RZ, -R10 ;  /* 0x000000ffff0a9224 */ /* 0x000fe200078e0a0a */
[----:B------:R-:W-:Y:S02]  /*0660*/  @!P2 LOP3.LUT R10, RZ, R7, RZ, 0x33, !PT ;  /* 0x00000007ff0aa212 */ /* 0x000fe400078e33ff */
[----:B------:R-:W-:Y:S02]  /*0670*/  FMNMX R4, RZ, R4, !PT ;  /* 0x00000004ff047209 */ /* 0x000fe40007800000 */
[----:B------:R-:W-:Y:S02]  /*0680*/  IADD3 R6, PT, PT, -R10, RZ, RZ ;  /* 0x000000ff0a067210 */ /* 0x000fe40007ffe1ff */
[----:B------:R-:W1:Y:S03]  /*0690*/  F2I.FLOOR.NTZ R11, R4 ;  /* 0x00000004000b7305 */ /* 0x000e660000207100 */
[----:B------:R-:W-:Y:S01]  /*06a0*/  IMAD R7, R7, R6, R12 ;  /* 0x0000000607077224 */ /* 0x000fe200078e020c */
[----:B------:R-:W-:-:S04]  /*06b0*/  I2FP.F32.S32 R6, R13 ;  /* 0x0000000d00067245 */ /* 0x000fc80000201400 */
[----:B------:R-:W-:-:S05]  /*06c0*/  I2FP.F32.S32 R7, R7 ;  /* 0x0000000700077245 */ /* 0x000fca0000201400 */
[----:B------:R-:W-:Y:S01]  /*06d0*/  FADD R7, R7, 0.5 ;  /* 0x3f00000007077421 */ /* 0x000fe20000000000 */
[----:B-1----:R-:W-:-:S03]  /*06e0*/  VIADDMNMX R9, R11, 0x1, R14, PT ;  /* 0x000000010b097846 */ /* 0x002fc6000380010e */
[----:B------:R-:W-:-:S05]  /*06f0*/  FFMA R7, R7, R8, -0.5 ;  /* 0xbf00000007077423 */ /* 0x000fca0000000008 */
[----:B------:R-:W-:-:S04]  /*0700*/  FMNMX R6, R7, R6, PT ;  /* 0x0000000607067209 */ /* 0x000fc80003800000 */
[----:B------:R-:W-:Y:S02]  /*0710*/  FMNMX R8, RZ, R6, !PT ;  /* 0x00000006ff087209 */ /* 0x000fe40007800000 */
[----:B------:R-:W1:Y:S02]  /*0720*/  LDC.64 R6, c[0x0][0x380] ;  /* 0x0000e000ff067b82 */ /* 0x000e640000000a00 */
[----:B------:R-:W2:Y:S02]  /*0730*/  F2I.FLOOR.NTZ R12, R8 ;  /* 0x00000008000c7305 */ /* 0x000ea40000207100 */
[----:B--2---:R-:W-:Y:S01]  /*0740*/  IMAD R14, R10, R5, R12 ;  /* 0x000000050a0e7224 */ /* 0x004fe200078e020c */
[----:B------:R-:W-:-:S03]  /*0750*/  VIADDMNMX R13, R12, 0x1, R13, PT ;  /* 0x000000010c0d7846 */ /* 0x000fc6000380010d */
[CC--:B------:R-:W-:Y:S02]  /*0760*/  IMAD R16, R14.reuse, R2.reuse, R9 ;  /* 0x000000020e107224 */ /* 0x0c0fe400078e0209 */
[-C--:B------:R-:W-:Y:S02]  /*0770*/  IMAD R14, R14, R2.reuse, R11 ;  /* 0x000000020e0e7224 */ /* 0x080fe400078e020b */
[----:B------:R-:W-:Y:S02]  /*0780*/  IMAD R13, R10, R5, R13 ;  /* 0x000000050a0d7224 */ /* 0x000fe400078e020d */
[-CC-:B------:R-:W-:Y:S02]  /*0790*/  IMAD R15, R16, R3.reuse, R18.reuse ;  /* 0x00000003100f7224 */ /* 0x180fe400078e0212 */
[----:B------:R-:W-:Y:S02]  /*07a0*/  IMAD R17, R14, R3, R18 ;  /* 0x000000030e117224 */ /* 0x000fe400078e0212 */
[----:B------:R-:W-:-:S02]  /*07b0*/  IMAD R10, R13, R2, R11 ;  /* 0x000000020d0a7224 */ /* 0x000fc400078e020b */
[----:B-1----:R-:W-:-:S04]  /*07c0*/  IMAD.WIDE R14, R15, 0x4, R6 ;  /* 0x000000040f0e7825 */ /* 0x002fc800078e0206 */
[----:B------:R-:W-:Y:S01]  /*07d0*/  IMAD R2, R13, R2, R9 ;  /* 0x000000020d027224 */ /* 0x000fe200078e0209 */
[----:B0-----:R-:W2:Y:S01]  /*07e0*/  LDG.E.CONSTANT R5, desc[UR4][R14.64] ;  /* 0x000000040e057981 */ /* 0x001ea2000c1e9900 */
[----:B------:R-:W-:-:S04]  /*07f0*/  IMAD.WIDE R16, R17, 0x4, R6 ;  /* 0x0000000411107825 */ /* 0x000fc800078e0206 */
[-CC-:B------:R-:W-:Y:S02]  /*0800*/  IMAD R19, R10, R3.reuse, R18.reuse ;  /* 0x000000030a137224 */ /* 0x180fe400078e0212 */
[----:B------:R-:W-:Y:S01]  /*0810*/  IMAD R3, R2, R3, R18 ;  /* 0x0000000302037224 */ /* 0x000fe200078e0212 */
[----:B------:R-:W3:Y:S01]  /*0820*/  LDG.E.CONSTANT R16, desc[UR4][R16.64] ;  /* 0x0000000410107981 */ /* 0x000ee2000c1e9900 */
[----:B------:R-:W-:-:S04]  /*0830*/  IMAD.WIDE R18, R19, 0x4, R6 ;  /* 0x0000000413127825 */ /* 0x000fc800078e0206 */
[----:B------:R-:W-:Y:S02]  /*0840*/  IMAD.WIDE R6, R3, 0x4, R6 ;  /* 0x0000000403067825 */ /* 0x000fe400078e0206 */
[----:B------:R-:W4:Y:S01]  /*0850*/  LDG.E.CONSTANT R18, desc[UR4][R18.64] ;  /* 0x0000000412127981 */ /* 0x000f22000c1e9900 */
[----:B------:R-:W-:Y:S01]  /*0860*/  I2FP.F32.S32 R11, R11 ;  /* 0x0000000b000b7245 */ /* 0x000fe20000201400 */
[----:B------:R-:W0:Y:S02]  /*0870*/  LDC.64 R2, c[0x0][0x388] ;  /* 0x0000e200ff027b82 */ /* 0x000e240000000a00 */
[----:B------:R-:W5:Y:S01]  /*0880*/  LDG.E.CONSTANT R7, desc[UR4][R6.64] ;  /* 0x0000000406077981 */ /* 0x000f62000c1e9900 */
[----:B------:R-:W-:Y:S01]  /*0890*/  I2FP.F32.S32 R9, R12 ;  /* 0x0000000c00097245 */ /* 0x000fe20000201400 */
[----:B------:R-:W-:-:S04]  /*08a0*/  FADD R4, R4, -R11 ;  /* 0x8000000b04047221 */ /* 0x000fc80000000000 */
[----:B------:R-:W-:Y:S01]  /*08b0*/  FADD R9, R8, -R9 ;  /* 0x8000000908097221 */ /* 0x000fe20000000000 */
[----:B------:R-:W-:-:S03]  /*08c0*/  FADD R11, -R4, 1 ;  /* 0x3f800000040b7421 */ /* 0x000fc60000000100 */
[----:B------:R-:W-:Y:S01]  /*08d0*/  FADD R13, -R9, 1 ;  /* 0x3f800000090d7421 */ /* 0x000fe20000000100 */
[----:B0-----:R-:W-:-:S04]  /*08e0*/  IMAD.WIDE R2, R0, 0x4, R2 ;  /* 0x0000000400027825 */ /* 0x001fc800078e0202 */
[----:B--2---:R-:W-:-:S04]  /*08f0*/  FMUL R8, R4, R5 ;  /* 0x0000000504087220 */ /* 0x004fc80000400000 */
[----:B------:R-:W-:Y:S01]  /*0900*/  FMUL R5, R13, R8 ;  /* 0x000000080d057220 */ /* 0x000fe20000400000 */
[----:B---3--:R-:W-:-:S04]  /*0910*/  FMUL R16, R16, R11 ;  /* 0x0000000b10107220 */ /* 0x008fc80000400000 */
[----:B------:R-:W-:Y:S01]  /*0920*/  FFMA R16, R16, R13, R5 ;  /* 0x0000000d10107223 */ /* 0x000fe20000000005 */
[----:B----4-:R-:W-:Y:S01]  /*0930*/  FMUL R18, R18, R11 ;  /* 0x0000000b12127220 */ /* 0x010fe20000400000 */
[----:B-----5:R-:W-:-:S03]  /*0940*/  FMUL R7, R4, R7 ;  /* 0x0000000704077220 */ /* 0x020fc60000400000 */
[----:B------:R-:W-:-:S04]  /*0950*/  FFMA R16, R9, R18, R16 ;  /* 0x0000001209107223 */ /* 0x000fc80000000010 */
[----:B------:R-:W-:-:S05]  /*0960*/  FFMA R7, R9, R7, R16 ;  /* 0x0000000709077223 */ /* 0x000fca0000000010 */
[----:B------:R-:W-:Y:S01]  /*0970*/  STG.E desc[UR4][R2.64], R7 ;  /* 0x0000000702007986 */ /* 0x000fe2000c101904 */
[----:B------:R-:W-:Y:S05]  /*0980*/  EXIT ;  /* 0x000000000000794d */ /* 0x000fea0003800000 */
.L_x_68:
        /* <DEDUP_REMOVED lines=15> */
.L_x_73:


//--------------------- .nv.global.init           --------------------------
	.section	.nv.global.init,"aw",@progbits
	.align	4
.nv.global.init:
	.type		__cudart_i2opi_f,@object
	.size		__cudart_i2opi_f,(.L_0 - __cudart_i2opi_f)
__cudart_i2opi_f:
        /*0000*/ 	.byte	0x41, 0x90, 0x43, 0x3c, 0x99, 0x95, 0x62, 0xdb, 0xc0, 0xdd, 0x34, 0xf5, 0xd1, 0x57, 0x27, 0xfc
        /*0010*/ 	.byte	0x29, 0x15, 0x44, 0x4e, 0x6e, 0x83, 0xf9, 0xa2
.L_0:


//--------------------- .nv.shared.reserved.0     --------------------------
	.section	.nv.shared.reserved.0,"aw",@nobits
	.weak		__nv_reservedSMEM_offset_0_alias
	.size		__nv_reservedSMEM_offset_0_alias, 0, 64
	.other		__nv_reservedSMEM_offset_0_alias,@"STO_CUDA_RESERVED_SHARED STV_DEFAULT"
__nv_reservedSMEM_offset_0_alias:
	.zero		0
	.zero		64


//--------------------- .nv.constant0.downsample_lanczos3_v_kernel --------------------------
	.section	.nv.constant0.downsample_lanczos3_v_kernel,"a",@progbits
	.sectionflags	@""
	.align	4
.nv.constant0.downsample_lanczos3_v_kernel:
	.zero		936


//--------------------- .nv.constant0.downsample_lanczos3_h_kernel --------------------------
	.section	.nv.constant0.downsample_lanczos3_h_kernel,"a",@progbits
	.sectionflags	@""
	.align	4
.nv.constant0.downsample_lanczos3_h_kernel:
	.zero		936


//--------------------- .nv.constant0.upsample_bilinear_2x_kernel --------------------------
	.section	.nv.constant0.upsample_bilinear_2x_kernel,"a",@progbits
	.sectionflags	@""
	.align	4
.nv.constant0.upsample_bilinear_2x_kernel:
	.zero		928


//--------------------- SYMBOLS --------------------------

	.type		.nv.reservedSmem.offset0,@object
	.size		.nv.reservedSmem.offset0,0x4
